def matmul_kernel(
    a_ptr,
    b_ptr,
    c_ptr,
    M,
    N,
    K,
    stride_am,
    stride_ak,
    stride_bk,
    stride_bn,
    stride_cm,
    stride_cn,
    BLOCK_M: tl.constexpr,
    BLOCK_N: tl.constexpr,
    BLOCK_K: tl.constexpr,
    GROUP_M: tl.constexpr,
):
    pid = tl.program_id(axis=0)
    num_pid_m = tl.cdiv(M, BLOCK_M)
    num_pid_n = tl.cdiv(N, BLOCK_N)
    num_pid_in_group = GROUP_M * num_pid_n
    group_id = pid // num_pid_in_group
    first_pid_m = group_id * GROUP_M
    group_size_m = min(num_pid_m - first_pid_m, GROUP_M)
    pid_m = first_pid_m + ((pid % num_pid_in_group) % group_size_m)
    pid_n = (pid % num_pid_in_group) // group_size_m

    offs_am = (pid_m * BLOCK_M + tl.arange(0, BLOCK_M)) % M
    offs_bn = (pid_n * BLOCK_N + tl.arange(0, BLOCK_N)) % N
    offs_k = tl.arange(0, BLOCK_K)
    a_ptrs = a_ptr + offs_am[:, None] * stride_am + offs_k[None, :] * stride_ak
    b_ptrs = b_ptr + offs_k[:, None] * stride_bk + offs_bn[None, :] * stride_bn

    acc = tl.zeros((BLOCK_M, BLOCK_N), dtype=tl.float32)
    for kk in range(0, tl.cdiv(K, BLOCK_K)):
        a = tl.load(a_ptrs, mask=offs_k[None, :] < K - kk * BLOCK_K, other=0.0)
        b = tl.load(b_ptrs, mask=offs_k[:, None] < K - kk * BLOCK_K, other=0.0)
        acc = tl.dot(a, b, acc)
        a_ptrs += BLOCK_K * stride_ak
        b_ptrs += BLOCK_K * stride_bk

    c = acc.to(c_ptr.dtype.element_ty)
    offs_cm = pid_m * BLOCK_M + tl.arange(0, BLOCK_M)
    offs_cn = pid_n * BLOCK_N + tl.arange(0, BLOCK_N)
    c_ptrs = c_ptr + offs_cm[:, None] * stride_cm + offs_cn[None, :] * stride_cn
    mask = (offs_cm[:, None] < M) & (offs_cn[None, :] < N)
    tl.store(c_ptrs, c, mask=mask)

# config = {"BLOCK_K": 64, "BLOCK_M": 32, "BLOCK_N": 128, "GROUP_M": 8, "arch": "sm_80", "dtype": "bf16", "num_ctas": 1, "num_stages": 2, "num_warps": 8}
# arch = sm_80


// ===== COMPILED SASS (sm_80) =====

	.target	sm_80

	.elftype	@"ET_EXEC"


//--------------------- .note.nv.tkinfo           --------------------------
	.section	.note.nv.tkinfo,"",@"SHT_NOTE"
	.sectionflags	@"SHF_NOTE_NV_TKINFO"
	.tkinfo
        /*0018*/ 	.word	0x00000002
        /*0030*/ 	.string	""
        /*0030*/ 	.string	"ptxas"
        /*0030*/ 	.string	"Cuda compilation tools, release 13.0, V13.0.88"
        /*0030*/ 	.string	"Build cuda_13.0.r13.0/compiler.36424714_0"
        /*0030*/ 	.string	"-v  -suppress-debug-info  -lineinfo  -arch sm_80 "



//--------------------- .note.nv.cuinfo           --------------------------
	.section	.note.nv.cuinfo,"",@"SHT_NOTE"
	.sectionflags	@"SHF_NOTE_NV_CUINFO"
        /*0018*/ 	.short	0x0002
        /*001a*/ 	.short	0x0050
        /*001c*/ 	.short	0x0082
	.zero		2


//--------------------- .nv.info                  --------------------------
	.section	.nv.info,"",@"SHT_CUDA_INFO"
	.align	4


	//----- nvinfo : EIATTR_REGCOUNT
	.align		4
        /*0000*/ 	.byte	0x04, 0x2f
        /*0002*/ 	.short	(.L_1 - .L_0)
	.align		4
.L_0:
        /*0004*/ 	.word	index@(matmul_kernel)
        /*0008*/ 	.word	0x000000ab


	//----- nvinfo : EIATTR_FRAME_SIZE
	.align		4
.L_1:
        /*000c*/ 	.byte	0x04, 0x11
        /*000e*/ 	.short	(.L_3 - .L_2)
	.align		4
.L_2:
        /*0010*/ 	.word	index@(matmul_kernel)
        /*0014*/ 	.word	0x00000000


	//----- nvinfo : EIATTR_MIN_STACK_SIZE
	.align		4
.L_3:
        /*0018*/ 	.byte	0x04, 0x12
        /*001a*/ 	.short	(.L_5 - .L_4)
	.align		4
.L_4:
        /*001c*/ 	.word	index@(matmul_kernel)
        /*0020*/ 	.word	0x00000000
.L_5:


//--------------------- .nv.info.matmul_kernel    --------------------------
	.section	.nv.info.matmul_kernel,"",@"SHT_CUDA_INFO"
	.sectionflags	@""
	.align	4


	//----- nvinfo : EIATTR_CUDA_API_VERSION
	.align		4
        /*0000*/ 	.byte	0x04, 0x37
        /*0002*/ 	.short	(.L_7 - .L_6)
.L_6:
        /*0004*/ 	.word	0x00000082


	//----- nvinfo : EIATTR_SW2861232_WAR
	.align		4
.L_7:
        /*0008*/ 	.byte	0x01, 0x35
	.zero		2


	//----- nvinfo : EIATTR_PARAM_CBANK
	.align		4
        /*000c*/ 	.byte	0x04, 0x0a
        /*000e*/ 	.short	(.L_9 - .L_8)
	.align		4
.L_8:
        /*0010*/ 	.word	index@(.nv.constant0.matmul_kernel)
        /*0014*/ 	.short	0x0160
        /*0016*/ 	.short	0x0050


	//----- nvinfo : EIATTR_CBANK_PARAM_SIZE
	.align		4
.L_9:
        /*0018*/ 	.byte	0x03, 0x19
        /*001a*/ 	.short	0x0050


	//----- nvinfo : EIATTR_KPARAM_INFO
	.align		4
        /*001c*/ 	.byte	0x04, 0x17
        /*001e*/ 	.short	(.L_11 - .L_10)
.L_10:
        /*0020*/ 	.word	0x00000000
        /*0024*/ 	.short	0x000d
        /*0026*/ 	.short	0x0048
        /*0028*/ 	.byte	0x00, 0xf4, 0x21, 0x00


	//----- nvinfo : EIATTR_KPARAM_INFO
	.align		4
.L_11:
        /*002c*/ 	.byte	0x04, 0x17
        /*002e*/ 	.short	(.L_13 - .L_12)
.L_12:
        /*0030*/ 	.word	0x00000000
        /*0034*/ 	.short	0x000c
        /*0036*/ 	.short	0x0040
        /*0038*/ 	.byte	0x00, 0xf4, 0x21, 0x00


	//----- nvinfo : EIATTR_KPARAM_INFO
	.align		4
.L_13:
        /*003c*/ 	.byte	0x04, 0x17
        /*003e*/ 	.short	(.L_15 - .L_14)
.L_14:
        /*0040*/ 	.word	0x00000000
        /*0044*/ 	.short	0x000b
        /*0046*/ 	.short	0x0038
        /*0048*/ 	.byte	0x00, 0xf0, 0x11, 0x00


	//----- nvinfo : EIATTR_KPARAM_INFO
	.align		4
.L_15:
        /*004c*/ 	.byte	0x04, 0x17
        /*004e*/ 	.short	(.L_17 - .L_16)
.L_16:
        /*0050*/ 	.word	0x00000000
        /*0054*/ 	.short	0x000a
        /*0056*/ 	.short	0x0034
        /*0058*/ 	.byte	0x00, 0xf0, 0x11, 0x00


	//----- nvinfo : EIATTR_KPARAM_INFO
	.align		4
.L_17:
        /*005c*/ 	.byte	0x04, 0x17
        /*005e*/ 	.short	(.L_19 - .L_18)
.L_18:
        /*0060*/ 	.word	0x00000000
        /*0064*/ 	.short	0x0009
        /*0066*/ 	.short	0x0030
        /*0068*/ 	.byte	0x00, 0xf0, 0x11, 0x00


	//----- nvinfo : EIATTR_KPARAM_INFO
	.align		4
.L_19:
        /*006c*/ 	.byte	0x04, 0x17
        /*006e*/ 	.short	(.L_21 - .L_20)
.L_20:
        /*0070*/ 	.word	0x00000000
        /*0074*/ 	.short	0x0008
        /*0076*/ 	.short	0x002c
        /*0078*/ 	.byte	0x00, 0xf0, 0x11, 0x00


	//----- nvinfo : EIATTR_KPARAM_INFO
	.align		4
.L_21:
        /*007c*/ 	.byte	0x04, 0x17
        /*007e*/ 	.short	(.L_23 - .L_22)
.L_22:
        /*0080*/ 	.word	0x00000000
        /*0084*/ 	.short	0x0007
        /*0086*/ 	.short	0x0028
        /*0088*/ 	.byte	0x00, 0xf0, 0x11, 0x00


	//----- nvinfo : EIATTR_KPARAM_INFO
	.align		4
.L_23:
        /*008c*/ 	.byte	0x04, 0x17
        /*008e*/ 	.short	(.L_25 - .L_24)
.L_24:
        /*0090*/ 	.word	0x00000000
        /*0094*/ 	.short	0x0006
        /*0096*/ 	.short	0x0024
        /*0098*/ 	.byte	0x00, 0xf0, 0x11, 0x00


	//----- nvinfo : EIATTR_KPARAM_INFO
	.align		4
.L_25:
        /*009c*/ 	.byte	0x04, 0x17
        /*009e*/ 	.short	(.L_27 - .L_26)
.L_26:
        /*00a0*/ 	.word	0x00000000
        /*00a4*/ 	.short	0x0005
        /*00a6*/ 	.short	0x0020
        /*00a8*/ 	.byte	0x00, 0xf0, 0x11, 0x00


	//----- nvinfo : EIATTR_KPARAM_INFO
	.align		4
.L_27:
        /*00ac*/ 	.byte	0x04, 0x17
        /*00ae*/ 	.short	(.L_29 - .L_28)
.L_28:
        /*00b0*/ 	.word	0x00000000
        /*00b4*/ 	.short	0x0004
        /*00b6*/ 	.short	0x001c
        /*00b8*/ 	.byte	0x00, 0xf0, 0x11, 0x00


	//----- nvinfo : EIATTR_KPARAM_INFO
	.align		4
.L_29:
        /*00bc*/ 	.byte	0x04, 0x17
        /*00be*/ 	.short	(.L_31 - .L_30)
.L_30:
        /*00c0*/ 	.word	0x00000000
        /*00c4*/ 	.short	0x0003
        /*00c6*/ 	.short	0x0018
        /*00c8*/ 	.byte	0x00, 0xf0, 0x11, 0x00


	//----- nvinfo : EIATTR_KPARAM_INFO
	.align		4
.L_31:
        /*00cc*/ 	.byte	0x04, 0x17
        /*00ce*/ 	.short	(.L_33 - .L_32)
.L_32:
        /*00d0*/ 	.word	0x00000000
        /*00d4*/ 	.short	0x0002
        /*00d6*/ 	.short	0x0010
        /*00d8*/ 	.byte	0x00, 0xf4, 0x21, 0x00


	//----- nvinfo : EIATTR_KPARAM_INFO
	.align		4
.L_33:
        /*00dc*/ 	.byte	0x04, 0x17
        /*00de*/ 	.short	(.L_35 - .L_34)
.L_34:
        /*00e0*/ 	.word	0x00000000
        /*00e4*/ 	.short	0x0001
        /*00e6*/ 	.short	0x0008
        /*00e8*/ 	.byte	0x00, 0xf4, 0x21, 0x00


	//----- nvinfo : EIATTR_KPARAM_INFO
	.align		4
.L_35:
        /*00ec*/ 	.byte	0x04, 0x17
        /*00ee*/ 	.short	(.L_37 - .L_36)
.L_36:
        /*00f0*/ 	.word	0x00000000
        /*00f4*/ 	.short	0x0000
        /*00f6*/ 	.short	0x0000
        /*00f8*/ 	.byte	0x00, 0xf4, 0x21, 0x00


	//----- nvinfo : EIATTR_MAXREG_COUNT
	.align		4
.L_37:
        /*00fc*/ 	.byte	0x03, 0x1b
        /*00fe*/ 	.short	0x00ff


	//----- nvinfo : EIATTR_NUM_BARRIERS
	.align		4
        /*0100*/ 	.byte	0x02, 0x4c
        /*0102*/ 	.byte	0x01
	.zero		1


	//----- nvinfo : EIATTR_MERCURY_ISA_VERSION
	.align		4
        /*0104*/ 	.byte	0x03, 0x5f
        /*0106*/ 	.short	0x0000


	//----- nvinfo : EIATTR_EXIT_INSTR_OFFSETS
	.align		4
        /*0108*/ 	.byte	0x04, 0x1c
        /*010a*/ 	.short	(.L_39 - .L_38)


	//   ....[0]....
.L_38:
        /*010c*/ 	.word	0x00004230


	//   ....[1]....
        /*0110*/ 	.word	0x00004260


	//----- nvinfo : EIATTR_REQNTID
	.align		4
.L_39:
        /*0114*/ 	.byte	0x04, 0x10
        /*0116*/ 	.short	(.L_41 - .L_40)
.L_40:
        /*0118*/ 	.word	0x00000100
        /*011c*/ 	.word	0x00000001
        /*0120*/ 	.word	0x00000001
.L_41:


//--------------------- .nv.callgraph             --------------------------
	.section	.nv.callgraph,"",@"SHT_CUDA_CALLGRAPH"
	.align	4
	.sectionentsize	8
	.align		4
        /*0000*/ 	.word	0x00000000
	.align		4
        /*0004*/ 	.word	0xffffffff
	.align		4
        /*0008*/ 	.word	0x00000000
	.align		4
        /*000c*/ 	.word	0xfffffffe
	.align		4
        /*0010*/ 	.word	0x00000000
	.align		4
        /*0014*/ 	.word	0xfffffffd
	.align		4
        /*0018*/ 	.word	0x00000000
	.align		4
        /*001c*/ 	.word	0xfffffffc


//--------------------- .nv.rel.action            --------------------------
	.section	.nv.rel.action,"",@"SHT_CUDA_RELOCINFO"
	.align	8
	.sectionentsize	8
        /*0000*/ 	.byte	0x73, 0x00, 0x00, 0x00, 0x00, 0x00, 0x00, 0x00, 0x00, 0x00, 0x00, 0x11, 0x25, 0x00, 0x05, 0x36


//--------------------- .nv.constant0.matmul_kernel --------------------------
	.section	.nv.constant0.matmul_kernel,"a",@progbits
	.sectionflags	@""
	.align	4
.nv.constant0.matmul_kernel:
	.zero		432


//--------------------- .text.matmul_kernel       --------------------------
	.section	.text.matmul_kernel,"ax",@progbits
	.sectioninfo	@"SHI_REGISTERS=171"
	.align	128
        .global         matmul_kernel
        .type           matmul_kernel,@function
        .size           matmul_kernel,(.L_x_4 - matmul_kernel)
        .other          matmul_kernel,@"STO_CUDA_ENTRY STV_DEFAULT"
matmul_kernel:
.text.matmul_kernel:
[----:B------:R-:W-:Y:S02]  /*0000*/  IMAD.MOV.U32 R1, RZ, RZ, c[0x0][0x28] ;  /* 0x00000a00ff017624 */ /* 0x000fe400078e00ff */
[----:B------:R-:W-:Y:S01]  /*0010*/  IMAD.MOV.U32 R0, RZ, RZ, c[0x0][0x17c] ;  /* 0x00005f00ff007624 */ /* 0x000fe200078e00ff */
[----:B------:R-:W0:Y:S01]  /*0020*/  S2R R5, SR_CTAID.X ;  /* 0x0000000000057919 */ /* 0x000e220000002500 */
[----:B------:R-:W-:Y:S02]  /*0030*/  ULDC UR4, c[0x0][0x180] ;  /* 0x0000600000047ab9 */ /* 0x000fe40000000800 */
[----:B------:R-:W-:Y:S01]  /*0040*/  ULDC.64 UR6, c[0x0][0x118] ;  /* 0x0000460000067ab9 */ /* 0x000fe20000000a00 */
[----:B------:R-:W-:-:S04]  /*0050*/  IADD3 R0, R0, 0x7f, RZ ;  /* 0x0000007f00007810 */ /* 0x000fc80007ffe0ff */
[----:B------:R-:W-:-:S04]  /*0060*/  SHF.R.S32.HI R3, RZ, 0x1f, R0 ;  /* 0x0000001fff037819 */ /* 0x000fc80000011400 */
[----:B------:R-:W-:-:S04]  /*0070*/  LEA.HI R3, R3, R0, RZ, 0x7 ;  /* 0x0000000003037211 */ /* 0x000fc800078f38ff */
[----:B------:R-:W-:-:S05]  /*0080*/  SHF.R.S32.HI R3, RZ, 0x7, R3 ;  /* 0x00000007ff037819 */ /* 0x000fca0000011403 */
[----:B------:R-:W-:Y:S01]  /*0090*/  IMAD.SHL.U32 R4, R3, 0x8, RZ ;  /* 0x0000000803047824 */ /* 0x000fe200078e00ff */
[----:B0-----:R-:W-:-:S04]  /*00a0*/  IABS R8, R5 ;  /* 0x0000000500087213 */ /* 0x001fc80000000000 */
[-C--:B------:R-:W-:Y:S02]  /*00b0*/  IABS R7, R4.reuse ;  /* 0x0000000400077213 */ /* 0x080fe40000000000 */
[----:B------:R-:W-:Y:S02]  /*00c0*/  IABS R10, R4 ;  /* 0x00000004000a7213 */ /* 0x000fe40000000000 */
[----:B------:R-:W0:Y:S08]  /*00d0*/  I2F.RP R0, R7 ;  /* 0x0000000700007306 */ /* 0x000e300000209400 */
[----:B0-----:R-:W0:Y:S02]  /*00e0*/  MUFU.RCP R0, R0 ;  /* 0x0000000000007308 */ /* 0x001e240000001000 */
[----:B0-----:R-:W-:Y:S01]  /*00f0*/  IADD3 R2, R0, 0xffffffe, RZ ;  /* 0x0ffffffe00027810 */ /* 0x001fe20007ffe0ff */
[----:B------:R-:W-:-:S05]  /*0100*/  IMAD.MOV R0, RZ, RZ, -R10 ;  /* 0x000000ffff007224 */ /* 0x000fca00078e0a0a */
[----:B------:R0:W1:Y:S02]  /*0110*/  F2I.FTZ.U32.TRUNC.NTZ R3, R2 ;  /* 0x0000000200037305 */ /* 0x000064000021f000 */
[----:B0-----:R-:W-:Y:S02]  /*0120*/  IMAD.MOV.U32 R2, RZ, RZ, RZ ;  /* 0x000000ffff027224 */ /* 0x001fe400078e00ff */
[----:B-1----:R-:W-:-:S04]  /*0130*/  IMAD.MOV R6, RZ, RZ, -R3 ;  /* 0x000000ffff067224 */ /* 0x002fc800078e0a03 */
[----:B------:R-:W-:Y:S02]  /*0140*/  IMAD R9, R6, R7, RZ ;  /* 0x0000000706097224 */ /* 0x000fe400078e02ff */
[----:B------:R-:W-:Y:S02]  /*0150*/  IMAD.MOV.U32 R6, RZ, RZ, R8 ;  /* 0x000000ffff067224 */ /* 0x000fe400078e0008 */
[----:B------:R-:W-:-:S06]  /*0160*/  IMAD.HI.U32 R3, R3, R9, R2 ;  /* 0x0000000903037227 */ /* 0x000fcc00078e0002 */
[----:B------:R-:W-:-:S04]  /*0170*/  IMAD.HI.U32 R3, R3, R6, RZ ;  /* 0x0000000603037227 */ /* 0x000fc800078e00ff */
[----:B------:R-:W-:-:S05]  /*0180*/  IMAD R0, R3, R0, R6 ;  /* 0x0000000003007224 */ /* 0x000fca00078e0206 */
[----:B------:R-:W-:-:S13]  /*0190*/  ISETP.GT.U32.AND P1, PT, R7, R0, PT ;  /* 0x000000000700720c */ /* 0x000fda0003f24070 */
[----:B------:R-:W-:Y:S01]  /*01a0*/  @!P1 IMAD.IADD R0, R0, 0x1, -R7 ;  /* 0x0000000100009824 */ /* 0x000fe200078e0a07 */
[----:B------:R-:W-:Y:S02]  /*01b0*/  @!P1 IADD3 R3, R3, 0x1, RZ ;  /* 0x0000000103039810 */ /* 0x000fe40007ffe0ff */
[----:B------:R-:W-:Y:S02]  /*01c0*/  ISETP.NE.AND P1, PT, R4, RZ, PT ;  /* 0x000000ff0400720c */ /* 0x000fe40003f25270 */
[----:B------:R-:W-:Y:S02]  /*01d0*/  ISETP.GE.U32.AND P0, PT, R0, R7, PT ;  /* 0x000000070000720c */ /* 0x000fe40003f06070 */
[----:B------:R-:W-:-:S04]  /*01e0*/  LOP3.LUT R0, R5, R4, RZ, 0x3c, !PT ;  /* 0x0000000405007212 */ /* 0x000fc800078e3cff */
[----:B------:R-:W-:Y:S01]  /*01f0*/  ISETP.GE.AND P2, PT, R0, RZ, PT ;  /* 0x000000ff0000720c */ /* 0x000fe20003f46270 */
[----:B------:R-:W-:-:S05]  /*0200*/  IMAD.MOV.U32 R0, RZ, RZ, 0x1f ;  /* 0x0000001fff007424 */ /* 0x000fca00078e00ff */
[----:B------:R-:W-:Y:S02]  /*0210*/  IADD3 R0, R0, c[0x0][0x178], RZ ;  /* 0x00005e0000007a10 */ /* 0x000fe40007ffe0ff */
[----:B------:R-:W-:-:S05]  /*0220*/  @P0 IADD3 R3, R3, 0x1, RZ ;  /* 0x0000000103030810 */ /* 0x000fca0007ffe0ff */
[----:B------:R-:W-:Y:S01]  /*0230*/  IMAD.MOV.U32 R2, RZ, RZ, R3 ;  /* 0x000000ffff027224 */ /* 0x000fe200078e0003 */
[----:B------:R-:W-:-:S03]  /*0240*/  SHF.R.S32.HI R3, RZ, 0x1f, R0 ;  /* 0x0000001fff037819 */ /* 0x000fc60000011400 */
[----:B------:R-:W-:Y:S01]  /*0250*/  @!P2 IMAD.MOV R2, RZ, RZ, -R2 ;  /* 0x000000ffff02a224 */ /* 0x000fe200078e0a02 */
[----:B------:R-:W-:Y:S02]  /*0260*/  @!P1 LOP3.LUT R2, RZ, R4, RZ, 0x33, !PT ;  /* 0x00000004ff029212 */ /* 0x000fe400078e33ff */
[----:B------:R-:W-:-:S03]  /*0270*/  LEA.HI R3, R3, R0, RZ, 0x5 ;  /* 0x0000000003037211 */ /* 0x000fc600078f28ff */
[----:B------:R-:W-:Y:S02]  /*0280*/  IMAD.SHL.U32 R6, R2, 0x8, RZ ;  /* 0x0000000802067824 */ /* 0x000fe400078e00ff */
[----:B------:R-:W-:-:S03]  /*0290*/  IMAD.MOV R2, RZ, RZ, -R2 ;  /* 0x000000ffff027224 */ /* 0x000fc600078e0a02 */
[----:B------:R-:W-:Y:S01]  /*02a0*/  LEA.HI.SX32 R3, R3, -R6, 0x1b ;  /* 0x8000000603037211 */ /* 0x000fe200078fdaff */
[----:B------:R-:W-:-:S03]  /*02b0*/  IMAD R4, R4, R2, R5 ;  /* 0x0000000204047224 */ /* 0x000fc600078e0205 */
[----:B------:R-:W-:Y:S02]  /*02c0*/  IMNMX R11, R3, 0x8, PT ;  /* 0x00000008030b7817 */ /* 0x000fe40003800200 */
[----:B------:R-:W-:Y:S02]  /*02d0*/  IABS R9, R4 ;  /* 0x0000000400097213 */ /* 0x000fe40000000000 */
[----:B------:R-:W-:-:S04]  /*02e0*/  IABS R7, R11 ;  /* 0x0000000b00077213 */ /* 0x000fc80000000000 */
[----:B------:R-:W0:Y:S08]  /*02f0*/  I2F.RP R0, R7 ;  /* 0x0000000700007306 */ /* 0x000e300000209400 */
[----:B0-----:R-:W0:Y:S02]  /*0300*/  MUFU.RCP R0, R0 ;  /* 0x0000000000007308 */ /* 0x001e240000001000 */
[----:B0-----:R-:W-:-:S06]  /*0310*/  IADD3 R3, R0, 0xffffffe, RZ ;  /* 0x0ffffffe00037810 */ /* 0x001fcc0007ffe0ff */
[----:B------:R-:W0:Y:S02]  /*0320*/  F2I.FTZ.U32.TRUNC.NTZ R3, R3 ;  /* 0x0000000300037305 */ /* 0x000e24000021f000 */
[----:B0-----:R-:W-:-:S04]  /*0330*/  IMAD.MOV R8, RZ, RZ, -R3 ;  /* 0x000000ffff087224 */ /* 0x001fc800078e0a03 */
[----:B------:R-:W-:Y:S01]  /*0340*/  IMAD.MOV.U32 R2, RZ, RZ, R8 ;  /* 0x000000ffff027224 */ /* 0x000fe200078e0008 */
[----:B------:R-:W-:-:S03]  /*0350*/  IABS R8, R11 ;  /* 0x0000000b00087213 */ /* 0x000fc60000000000 */
[----:B------:R-:W-:Y:S02]  /*0360*/  IMAD R5, R2, R7, RZ ;  /* 0x0000000702057224 */ /* 0x000fe400078e02ff */
[----:B------:R-:W-:Y:S02]  /*0370*/  IMAD.MOV.U32 R2, RZ, RZ, RZ ;  /* 0x000000ffff027224 */ /* 0x000fe400078e00ff */
[----:B------:R-:W-:Y:S02]  /*0380*/  IMAD.MOV R0, RZ, RZ, -R8 ;  /* 0x000000ffff007224 */ /* 0x000fe400078e0a08 */
        /* <DEDUP_REMOVED lines=9> */
[----:B------:R-:W-:Y:S02]  /*0420*/  ISETP.GE.AND P2, PT, R0, RZ, PT ;  /* 0x000000ff0000720c */ /* 0x000fe40003f46270 */
[----:B------:R-:W0:Y:S05]  /*0430*/  S2R R0, SR_TID.X ;  /* 0x0000000000007919 */ /* 0x000e2a0000002100 */
[----:B------:R-:W-:-:S05]  /*0440*/  @P0 IADD3 R2, R2, 0x1, RZ ;  /* 0x0000000102020810 */ /* 0x000fca0007ffe0ff */
[----:B------:R-:W-:-:S04]  /*0450*/  IMAD.MOV.U32 R105, RZ, RZ, R2 ;  /* 0x000000ffff697224 */ /* 0x000fc800078e0002 */
[----:B------:R-:W-:Y:S01]  /*0460*/  @!P2 IMAD.MOV R105, RZ, RZ, -R105 ;  /* 0x000000ffff69a224 */ /* 0x000fe200078e0a69 */
[----:B------:R-:W-:-:S05]  /*0470*/  @!P1 LOP3.LUT R105, RZ, R11, RZ, 0x33, !PT ;  /* 0x0000000bff699212 */ /* 0x000fca00078e33ff */
[----:B------:R-:W-:Y:S02]  /*0480*/  IMAD.MOV R2, RZ, RZ, -R105 ;  /* 0x000000ffff027224 */ /* 0x000fe400078e0a69 */
[----:B------:R-:W-:Y:S02]  /*0490*/  IMAD.SHL.U32 R105, R105, 0x80, RZ ;  /* 0x0000008069697824 */ /* 0x000fe400078e00ff */
[----:B------:R-:W-:Y:S01]  /*04a0*/  IMAD R2, R11, R2, R4 ;  /* 0x000000020b027224 */ /* 0x000fe200078e0204 */
[----:B0-----:R-:W-:Y:S01]  /*04b0*/  LOP3.LUT R3, R0, 0x1f, RZ, 0xc0, !PT ;  /* 0x0000001f00037812 */ /* 0x001fe200078ec0ff */
[----:B------:R-:W-:Y:S01]  /*04c0*/  IMAD.MOV.U32 R4, RZ, RZ, c[0x0][0x180] ;  /* 0x00006000ff047624 */ /* 0x000fe200078e00ff */
[----:B------:R-:W-:Y:S01]  /*04d0*/  SHF.R.U32.HI R102, RZ, 0x5, R0 ;  /* 0x00000005ff667819 */ /* 0x000fe20000011600 */
[----:B------:R-:W-:Y:S01]  /*04e0*/  IMAD.IADD R2, R6, 0x1, R2 ;  /* 0x0000000106027824 */ /* 0x000fe200078e0202 */
[----:B------:R-:W-:Y:S02]  /*04f0*/  LOP3.LUT R101, R0, 0xc0, RZ, 0xc0, !PT ;  /* 0x000000c000657812 */ /* 0x000fe400078ec0ff */
[----:B------:R-:W-:Y:S01]  /*0500*/  SGXT.U32 R102, R102, 0x3 ;  /* 0x000000036666781a */ /* 0x000fe20000000000 */
[----:B------:R-:W-:Y:S01]  /*0510*/  IMAD R100, R2, 0x20, R3 ;  /* 0x0000002002647824 */ /* 0x000fe200078e0203 */
[----:B------:R-:W-:-:S02]  /*0520*/  IADD3 R2, R4, 0x3f, RZ ;  /* 0x0000003f04027810 */ /* 0x000fc40007ffe0ff */
[----:B------:R-:W-:Y:S02]  /*0530*/  LOP3.LUT R103, R0, 0xe0, RZ, 0xc0, !PT ;  /* 0x000000e000677812 */ /* 0x000fe400078ec0ff */
[----:B------:R-:W-:Y:S02]  /*0540*/  ISETP.GT.AND P0, PT, R2, 0x3f, PT ;  /* 0x0000003f0200780c */ /* 0x000fe40003f04270 */
[----:B------:R-:W-:Y:S02]  /*0550*/  LOP3.LUT R104, R0, 0x3f, RZ, 0xc0, !PT ;  /* 0x0000003f00687812 */ /* 0x000fe400078ec0ff */
[C---:B------:R-:W-:Y:S02]  /*0560*/  LOP3.LUT R124, R102.reuse, 0x8, RZ, 0xfc, !PT ;  /* 0x00000008667c7812 */ /* 0x040fe400078efcff */
[C---:B------:R-:W-:Y:S02]  /*0570*/  LOP3.LUT R126, R102.reuse, 0x10, RZ, 0xfc, !PT ;  /* 0x00000010667e7812 */ /* 0x040fe400078efcff */
[----:B------:R-:W-:-:S02]  /*0580*/  LOP3.LUT R128, R102, 0x18, RZ, 0xfc, !PT ;  /* 0x0000001866807812 */ /* 0x000fc400078efcff */
[C---:B------:R-:W-:Y:S02]  /*0590*/  LOP3.LUT R142, R102.reuse, 0x20, RZ, 0xfc, !PT ;  /* 0x00000020668e7812 */ /* 0x040fe400078efcff */
[C---:B------:R-:W-:Y:S02]  /*05a0*/  LOP3.LUT R143, R102.reuse, 0x28, RZ, 0xfc, !PT ;  /* 0x00000028668f7812 */ /* 0x040fe400078efcff */
[C---:B------:R-:W-:Y:S02]  /*05b0*/  LOP3.LUT R144, R102.reuse, 0x30, RZ, 0xfc, !PT ;  /* 0x0000003066907812 */ /* 0x040fe400078efcff */
[----:B------:R-:W-:Y:S01]  /*05c0*/  LOP3.LUT R145, R102, 0x38, RZ, 0xfc, !PT ;  /* 0x0000003866917812 */ /* 0x000fe200078efcff */
[----:B------:R-:W-:Y:S05]  /*05d0*/  @P0 BRA `(.L_x_0) ;  /* 0x0000006000000947 */ /* 0x000fea0003800000 */
[----:B------:R-:W-:Y:S01]  /*05e0*/  IMAD.SHL.U32 R106, R0, 0x20, RZ ;  /* 0x00000020006a7824 */ /* 0x000fe200078e00ff */
[----:B------:R-:W-:Y:S01]  /*05f0*/  CS2R R20, SRZ ;  /* 0x0000000000147805 */ /* 0x000fe2000001ff00 */
[----:B------:R-:W-:Y:S01]  /*0600*/  CS2R R22, SRZ ;  /* 0x0000000000167805 */ /* 0x000fe2000001ff00 */
[----:B------:R-:W-:Y:S01]  /*0610*/  CS2R R32, SRZ ;  /* 0x0000000000207805 */ /* 0x000fe2000001ff00 */
[----:B------:R-:W-:Y:S01]  /*0620*/  CS2R R34, SRZ ;  /* 0x0000000000227805 */ /* 0x000fe2000001ff00 */
[----:B------:R-:W-:Y:S05]  /*0630*/  BRA `(.L_x_1) ;  /* 0x0000336000007947 */ /* 0x000fea0003800000 */
.L_x_0:
[----:B------:R-:W-:Y:S01]  /*0640*/  IABS R3, c[0x0][0x17c] ;  /* 0x00005f0000037a13 */ /* 0x000fe20000000000 */
[----:B------:R-:W-:Y:S01]  /*0650*/  IMAD.SHL.U32 R106, R0, 0x20, RZ ;  /* 0x00000020006a7824 */ /* 0x000fe200078e00ff */
[----:B------:R-:W-:Y:S01]  /*0660*/  LEA.HI R4, R101, R105, RZ, 0x1a ;  /* 0x0000006965047211 */ /* 0x000fe200078fd0ff */
[----:B------:R-:W-:Y:S01]  /*0670*/  IMAD.MOV.U32 R127, RZ, RZ, c[0x0][0x18c] ;  /* 0x00006300ff7f7624 */ /* 0x000fe200078e00ff */
[----:B------:R-:W0:Y:S01]  /*0680*/  I2F.RP R8, R3 ;  /* 0x0000000300087306 */ /* 0x000e220000209400 */
[----:B------:R-:W-:Y:S01]  /*0690*/  IABS R60, c[0x0][0x178] ;  /* 0x00005e00003c7a13 */ /* 0x000fe20000000000 */
[----:B------:R-:W-:Y:S01]  /*06a0*/  IMAD.MOV.U32 R129, RZ, RZ, c[0x0][0x188] ;  /* 0x00006200ff817624 */ /* 0x000fe200078e00ff */
[----:B------:R-:W-:Y:S01]  /*06b0*/  IADD3 R5, R4, 0x7c, RZ ;  /* 0x0000007c04057810 */ /* 0x000fe20007ffe0ff */
[----:B------:R-:W-:Y:S01]  /*06c0*/  IMAD R109, R104, c[0x0][0x18c], RZ ;  /* 0x00006300686d7a24 */ /* 0x000fe200078e02ff */
[----:B------:R-:W-:Y:S01]  /*06d0*/  IADD3 R9, R4, 0x78, RZ ;  /* 0x0000007804097810 */ /* 0x000fe20007ffe0ff */
[----:B------:R-:W-:Y:S01]  /*06e0*/  IMAD R111, R102, c[0x0][0x188], RZ ;  /* 0x00006200666f7a24 */ /* 0x000fe200078e02ff */
[----:B------:R-:W-:Y:S01]  /*06f0*/  IADD3 R17, R4, 0x74, RZ ;  /* 0x0000007404117810 */ /* 0x000fe20007ffe0ff */
[----:B------:R-:W-:Y:S01]  /*0700*/  IMAD R113, R145, c[0x0][0x188], RZ ;  /* 0x0000620091717a24 */ /* 0x000fe200078e02ff */
[----:B------:R-:W-:Y:S01]  /*0710*/  IABS R12, R9 ;  /* 0x00000009000c7213 */ /* 0x000fe20000000000 */
[----:B------:R-:W-:Y:S01]  /*0720*/  IMAD R115, R144, c[0x0][0x188], RZ ;  /* 0x0000620090737a24 */ /* 0x000fe200078e02ff */
[----:B------:R-:W-:Y:S01]  /*0730*/  IABS R13, R17 ;  /* 0x00000011000d7213 */ /* 0x000fe20000000000 */
[----:B------:R-:W-:Y:S01]  /*0740*/  IMAD R117, R143, c[0x0][0x188], RZ ;  /* 0x000062008f757a24 */ /* 0x000fe200078e02ff */
[----:B------:R-:W-:Y:S01]  /*0750*/  IADD3 R19, R4, 0x70, RZ ;  /* 0x0000007004137810 */ /* 0x000fe20007ffe0ff */
[----:B------:R-:W-:Y:S01]  /*0760*/  IMAD R119, R142, c[0x0][0x188], RZ ;  /* 0x000062008e777a24 */ /* 0x000fe200078e02ff */
[----:B------:R-:W-:Y:S01]  /*0770*/  IADD3 R20, R4, 0x6c, RZ ;  /* 0x0000006c04147810 */ /* 0x000fe20007ffe0ff */
[----:B0-----:R-:W0:Y:S01]  /*0780*/  MUFU.RCP R8, R8 ;  /* 0x0000000800087308 */ /* 0x001e220000001000 */
[----:B------:R-:W-:Y:S01]  /*0790*/  IABS R15, R19 ;  /* 0x00000013000f7213 */ /* 0x000fe20000000000 */
[----:B------:R-:W-:Y:S01]  /*07a0*/  IMAD R121, R128, c[0x0][0x188], RZ ;  /* 0x0000620080797a24 */ /* 0x000fe200078e02ff */
[----:B------:R-:W-:Y:S01]  /*07b0*/  ISETP.GE.AND P3, PT, R5, RZ, PT ;  /* 0x000000ff0500720c */ /* 0x000fe20003f66270 */
[----:B------:R-:W-:Y:S01]  /*07c0*/  IMAD R123, R126, c[0x0][0x188], RZ ;  /* 0x000062007e7b7a24 */ /* 0x000fe200078e02ff */
[----:B------:R-:W-:Y:S01]  /*07d0*/  ISETP.GE.AND P2, PT, R9, RZ, PT ;  /* 0x000000ff0900720c */ /* 0x000fe20003f46270 */
[----:B------:R-:W-:Y:S01]  /*07e0*/  IMAD R125, R124, c[0x0][0x188], RZ ;  /* 0x000062007c7d7a24 */ /* 0x000fe200078e02ff */
[----:B------:R-:W-:Y:S01]  /*07f0*/  ISETP.GE.AND P6, PT, R17, RZ, PT ;  /* 0x000000ff1100720c */ /* 0x000fe20003fc6270 */
[----:B------:R-:W-:Y:S01]  /*0800*/  IMAD.SHL.U32 R127, R127, 0x40, RZ ;  /* 0x000000407f7f7824 */ /* 0x000fe200078e00ff */
[C---:B------:R-:W-:Y:S01]  /*0810*/  IADD3 R23, R4.reuse, 0x48, RZ ;  /* 0x0000004804177810 */ /* 0x040fe20007ffe0ff */
[----:B------:R-:W-:Y:S01]  /*0820*/  IMAD.SHL.U32 R129, R129, 0x40, RZ ;  /* 0x0000004081817824 */ /* 0x000fe200078e00ff */
[----:B------:R-:W-:-:S02]  /*0830*/  IADD3 R29, R4, 0x24, RZ ;  /* 0x00000024041d7810 */ /* 0x000fc40007ffe0ff */
[----:B------:R-:W-:Y:S02]  /*0840*/  IABS R17, R23 ;  /* 0x0000001700117213 */ /* 0x000fe40000000000 */
[----:B------:R-:W-:Y:S02]  /*0850*/  IABS R44, R29 ;  /* 0x0000001d002c7213 */ /* 0x000fe40000000000 */
[----:B0-----:R-:W-:Y:S02]  /*0860*/  IADD3 R6, R8, 0xffffffe, RZ ;  /* 0x0ffffffe08067810 */ /* 0x001fe40007ffe0ff */
[C---:B------:R-:W-:Y:S02]  /*0870*/  IADD3 R37, R4.reuse, 0x14, RZ ;  /* 0x0000001404257810 */ /* 0x040fe40007ffe0ff */
[----:B------:R0:W1:Y:S01]  /*0880*/  F2I.FTZ.U32.TRUNC.NTZ R7, R6 ;  /* 0x0000000600077305 */ /* 0x000062000021f000 */
[----:B------:R-:W-:Y:S02]  /*0890*/  IADD3 R27, R4, 0x28, RZ ;  /* 0x00000028041b7810 */ /* 0x000fe40007ffe0ff */
[----:B------:R-:W-:-:S02]  /*08a0*/  IABS R52, R37 ;  /* 0x0000002500347213 */ /* 0x000fc40000000000 */
[----:B------:R-:W-:Y:S02]  /*08b0*/  IABS R42, R27 ;  /* 0x0000001b002a7213 */ /* 0x000fe40000000000 */
[C---:B------:R-:W-:Y:S01]  /*08c0*/  IADD3 R31, R4.reuse, 0x20, RZ ;  /* 0x00000020041f7810 */ /* 0x040fe20007ffe0ff */
[----:B0-----:R-:W-:Y:S01]  /*08d0*/  IMAD.MOV.U32 R6, RZ, RZ, RZ ;  /* 0x000000ffff067224 */ /* 0x001fe200078e00ff */
[C---:B------:R-:W-:Y:S02]  /*08e0*/  IADD3 R33, R4.reuse, 0x1c, RZ ;  /* 0x0000001c04217810 */ /* 0x040fe40007ffe0ff */
[----:B------:R-:W-:Y:S02]  /*08f0*/  IABS R46, R31 ;  /* 0x0000001f002e7213 */ /* 0x000fe40000000000 */
[----:B------:R-:W-:Y:S01]  /*0900*/  IABS R48, R33 ;  /* 0x0000002100307213 */ /* 0x000fe20000000000 */
[----:B-1----:R-:W-:Y:S01]  /*0910*/  IMAD.MOV R10, RZ, RZ, -R7 ;  /* 0x000000ffff0a7224 */ /* 0x002fe200078e0a07 */
[----:B------:R-:W-:-:S02]  /*0920*/  IADD3 R39, R4, 0x10, RZ ;  /* 0x0000001004277810 */ /* 0x000fc40007ffe0ff */
[----:B------:R-:W-:Y:S01]  /*0930*/  IADD3 R45, R4, 0x8, RZ ;  /* 0x00000008042d7810 */ /* 0x000fe20007ffe0ff */
[----:B------:R-:W-:Y:S01]  /*0940*/  IMAD R11, R10, R3, RZ ;  /* 0x000000030a0b7224 */ /* 0x000fe200078e02ff */
[----:B------:R-:W-:Y:S02]  /*0950*/  IABS R10, R5 ;  /* 0x00000005000a7213 */ /* 0x000fe40000000000 */
[----:B------:R-:W-:Y:S01]  /*0960*/  IABS R54, R39 ;  /* 0x0000002700367213 */ /* 0x000fe20000000000 */
[----:B------:R-:W-:Y:S01]  /*0970*/  IMAD.HI.U32 R8, R7, R11, R6 ;  /* 0x0000000b07087227 */ /* 0x000fe200078e0006 */
[C---:B------:R-:W-:Y:S02]  /*0980*/  IADD3 R43, R4.reuse, 0xc, RZ ;  /* 0x0000000c042b7810 */ /* 0x040fe40007ffe0ff */
[----:B------:R-:W-:Y:S02]  /*0990*/  IADD3 R35, R4, 0x18, RZ ;  /* 0x0000001804237810 */ /* 0x000fe40007ffe0ff */
[----:B------:R-:W-:Y:S01]  /*09a0*/  IABS R56, R43 ;  /* 0x0000002b00387213 */ /* 0x000fe20000000000 */
[----:B------:R-:W-:Y:S01]  /*09b0*/  IMAD.HI.U32 R6, R8, R10, RZ ;  /* 0x0000000a08067227 */ /* 0x000fe200078e00ff */
[----:B------:R-:W-:-:S02]  /*09c0*/  IABS R50, R35 ;  /* 0x0000002300327213 */ /* 0x000fc40000000000 */
[----:B------:R-:W-:Y:S01]  /*09d0*/  IABS R58, R4 ;  /* 0x00000004003a7213 */ /* 0x000fe20000000000 */
[----:B------:R-:W-:Y:S01]  /*09e0*/  IMAD.MOV R6, RZ, RZ, -R6 ;  /* 0x000000ffff067224 */ /* 0x000fe200078e0a06 */
[----:B------:R-:W-:Y:S01]  /*09f0*/  IADD3 R47, R4, 0x4, RZ ;  /* 0x00000004042f7810 */ /* 0x000fe20007ffe0ff */
[C---:B------:R-:W-:Y:S01]  /*0a00*/  IMAD.HI.U32 R7, R8.reuse, R12, RZ ;  /* 0x0000000c08077227 */ /* 0x040fe200078e00ff */
[----:B------:R-:W-:Y:S02]  /*0a10*/  IABS R41, R100 ;  /* 0x0000006400297213 */ /* 0x000fe40000000000 */
[----:B------:R-:W-:Y:S01]  /*0a20*/  SHF.R.U32.HI R107, RZ, 0x2, R101 ;  /* 0x00000002ff6b7819 */ /* 0x000fe20000011665 */
[----:B------:R-:W-:Y:S02]  /*0a30*/  IMAD R6, R3, R6, R10 ;  /* 0x0000000603067224 */ /* 0x000fe400078e020a */
[----:B------:R-:W-:-:S03]  /*0a40*/  IMAD.HI.U32 R10, R8, R13, RZ ;  /* 0x0000000d080a7227 */ /* 0x000fc600078e00ff */
[C---:B------:R-:W-:Y:S01]  /*0a50*/  ISETP.GT.U32.AND P0, PT, R3.reuse, R6, PT ;  /* 0x000000060300720c */ /* 0x040fe20003f04070 */
[----:B------:R-:W-:Y:S02]  /*0a60*/  IMAD.MOV R7, RZ, RZ, -R7 ;  /* 0x000000ffff077224 */ /* 0x000fe400078e0a07 */
[----:B------:R-:W-:Y:S02]  /*0a70*/  IMAD.MOV R14, RZ, RZ, -R10 ;  /* 0x000000ffff0e7224 */ /* 0x000fe400078e0a0a */
[C---:B------:R-:W-:Y:S01]  /*0a80*/  IMAD R10, R3.reuse, R7, R12 ;  /* 0x00000007030a7224 */ /* 0x040fe200078e020c */
[----:B------:R-:W-:Y:S01]  /*0a90*/  IABS R7, R20 ;  /* 0x0000001400077213 */ /* 0x000fe20000000000 */
[C---:B------:R-:W-:Y:S01]  /*0aa0*/  IMAD R12, R3.reuse, R14, R13 ;  /* 0x0000000e030c7224 */ /* 0x040fe200078e020d */
[----:B------:R-:W-:Y:S01]  /*0ab0*/  IADD3 R13, R4, 0x68, RZ ;  /* 0x00000068040d7810 */ /* 0x000fe20007ffe0ff */
[----:B------:R-:W-:Y:S01]  /*0ac0*/  IMAD.HI.U32 R11, R8, R15, RZ ;  /* 0x0000000f080b7227 */ /* 0x000fe200078e00ff */
[----:B------:R-:W-:-:S02]  /*0ad0*/  ISETP.GT.U32.AND P1, PT, R3, R10, PT ;  /* 0x0000000a0300720c */ /* 0x000fc40003f24070 */
[C---:B------:R-:W-:Y:S01]  /*0ae0*/  ISETP.GT.U32.AND P5, PT, R3.reuse, R12, PT ;  /* 0x0000000c0300720c */ /* 0x040fe20003fa4070 */
[----:B------:R-:W-:Y:S02]  /*0af0*/  @!P0 IMAD.IADD R6, R6, 0x1, -R3 ;  /* 0x0000000106068824 */ /* 0x000fe400078e0a03 */
[----:B------:R-:W-:Y:S01]  /*0b00*/  IMAD.MOV R16, RZ, RZ, -R11 ;  /* 0x000000ffff107224 */ /* 0x000fe200078e0a0b */
[----:B------:R-:W-:Y:S02]  /*0b10*/  IABS R11, R13 ;  /* 0x0000000d000b7213 */ /* 0x000fe40000000000 */
[C---:B------:R-:W-:Y:S01]  /*0b20*/  ISETP.GT.U32.AND P4, PT, R3.reuse, R6, PT ;  /* 0x000000060300720c */ /* 0x040fe20003f84070 */
[C---:B------:R-:W-:Y:S01]  /*0b30*/  IMAD R14, R3.reuse, R16, R15 ;  /* 0x00000010030e7224 */ /* 0x040fe200078e020f */
[----:B------:R-:W-:Y:S01]  /*0b40*/  IADD3 R15, R4, 0x50, RZ ;  /* 0x00000050040f7810 */ /* 0x000fe20007ffe0ff */
[----:B------:R-:W-:Y:S02]  /*0b50*/  IMAD.MOV.U32 R16, RZ, RZ, R7 ;  /* 0x000000ffff107224 */ /* 0x000fe400078e0007 */
[----:B------:R-:W-:Y:S01]  /*0b60*/  IMAD.HI.U32 R5, R8, R11, RZ ;  /* 0x0000000b08057227 */ /* 0x000fe200078e00ff */
[----:B------:R-:W-:-:S02]  /*0b70*/  ISETP.GT.U32.AND P0, PT, R3, R14, PT ;  /* 0x0000000e0300720c */ /* 0x000fc40003f04070 */
[----:B------:R-:W-:Y:S01]  /*0b80*/  IABS R26, R15 ;  /* 0x0000000f001a7213 */ /* 0x000fe20000000000 */
[----:B------:R-:W-:Y:S02]  /*0b90*/  @!P5 IMAD.IADD R12, R12, 0x1, -R3 ;  /* 0x000000010c0cd824 */ /* 0x000fe400078e0a03 */
[----:B------:R-:W-:-:S04]  /*0ba0*/  IMAD.HI.U32 R7, R8, R16, RZ ;  /* 0x0000001008077227 */ /* 0x000fc800078e00ff */
[----:B------:R-:W-:Y:S01]  /*0bb0*/  @!P4 IMAD.IADD R6, R6, 0x1, -R3 ;  /* 0x000000010606c824 */ /* 0x000fe200078e0a03 */
[C---:B------:R-:W-:Y:S01]  /*0bc0*/  ISETP.GT.U32.AND P4, PT, R3.reuse, R12, PT ;  /* 0x0000000c0300720c */ /* 0x040fe20003f84070 */
[----:B------:R-:W-:Y:S02]  /*0bd0*/  IMAD.MOV R7, RZ, RZ, -R7 ;  /* 0x000000ffff077224 */ /* 0x000fe400078e0a07 */
[----:B------:R-:W-:Y:S02]  /*0be0*/  IMAD.MOV R18, RZ, RZ, -R5 ;  /* 0x000000ffff127224 */ /* 0x000fe400078e0a05 */
[----:B------:R-:W-:Y:S02]  /*0bf0*/  @!P1 IMAD.IADD R10, R10, 0x1, -R3 ;  /* 0x000000010a0a9824 */ /* 0x000fe400078e0a03 */
[C---:B------:R-:W-:Y:S01]  /*0c00*/  IMAD R16, R3.reuse, R7, R16 ;  /* 0x0000000703107224 */ /* 0x040fe200078e0210 */
[----:B------:R-:W-:Y:S01]  /*0c10*/  IADD3 R7, R4, 0x64, RZ ;  /* 0x0000006404077810 */ /* 0x000fe20007ffe0ff */
[----:B------:R-:W-:Y:S01]  /*0c20*/  IMAD.MOV.U32 R9, RZ, RZ, R6 ;  /* 0x000000ffff097224 */ /* 0x000fe200078e0006 */
[C---:B------:R-:W-:Y:S01]  /*0c30*/  ISETP.GT.U32.AND P1, PT, R3.reuse, R10, PT ;  /* 0x0000000a0300720c */ /* 0x040fe20003f24070 */
[C---:B------:R-:W-:Y:S01]  /*0c40*/  IMAD R6, R3.reuse, R18, R11 ;  /* 0x0000001203067224 */ /* 0x040fe200078e020b */
[----:B------:R-:W-:Y:S01]  /*0c50*/  IABS R5, R7 ;  /* 0x0000000700057213 */ /* 0x000fe20000000000 */
[----:B------:R-:W-:Y:S01]  /*0c60*/  @!P0 IMAD.IADD R14, R14, 0x1, -R3 ;  /* 0x000000010e0e8824 */ /* 0x000fe200078e0a03 */
[----:B------:R-:W-:Y:S01]  /*0c70*/  IADD3 R11, R4, 0x60, RZ ;  /* 0x00000060040b7810 */ /* 0x000fe20007ffe0ff */
[----:B------:R-:W-:Y:S01]  /*0c80*/  @!P3 IMAD.MOV R9, RZ, RZ, -R9 ;  /* 0x000000ffff09b224 */ /* 0x000fe200078e0a09 */
[C---:B------:R-:W-:Y:S01]  /*0c90*/  ISETP.GT.U32.AND P3, PT, R3.reuse, R16, PT ;  /* 0x000000100300720c */ /* 0x040fe20003f64070 */
[----:B------:R-:W-:Y:S01]  /*0ca0*/  @!P4 IMAD.IADD R12, R12, 0x1, -R3 ;  /* 0x000000010c0cc824 */ /* 0x000fe200078e0a03 */
[C---:B------:R-:W-:Y:S01]  /*0cb0*/  ISETP.GT.U32.AND P4, PT, R3.reuse, R6, PT ;  /* 0x000000060300720c */ /* 0x040fe20003f84070 */
[----:B------:R-:W-:Y:S01]  /*0cc0*/  IMAD.MOV.U32 R18, RZ, RZ, R5 ;  /* 0x000000ffff127224 */ /* 0x000fe200078e0005 */
[----:B------:R-:W-:Y:S01]  /*0cd0*/  ISETP.GT.U32.AND P5, PT, R3, R14, PT ;  /* 0x0000000e0300720c */ /* 0x000fe20003fa4070 */
[----:B------:R-:W-:Y:S01]  /*0ce0*/  @!P6 IMAD.MOV R12, RZ, RZ, -R12 ;  /* 0x000000ffff0ce224 */ /* 0x000fe200078e0a0c */
[----:B------:R-:W-:Y:S01]  /*0cf0*/  ISETP.GE.AND P0, PT, R19, RZ, PT ;  /* 0x000000ff1300720c */ /* 0x000fe20003f06270 */
[----:B------:R-:W-:Y:S01]  /*0d00*/  IMAD.HI.U32 R5, R8, R18, RZ ;  /* 0x0000001208057227 */ /* 0x000fe200078e00ff */
[----:B------:R-:W-:-:S03]  /*0d10*/  IADD3 R19, R4, 0x4c, RZ ;  /* 0x0000004c04137810 */ /* 0x000fc60007ffe0ff */
[----:B------:R-:W-:Y:S01]  /*0d20*/  @!P1 IMAD.IADD R10, R10, 0x1, -R3 ;  /* 0x000000010a0a9824 */ /* 0x000fe200078e0a03 */
[----:B------:R-:W-:Y:S01]  /*0d30*/  ISETP.GE.AND P1, PT, R20, RZ, PT ;  /* 0x000000ff1400720c */ /* 0x000fe20003f26270 */
[----:B------:R-:W-:Y:S01]  /*0d40*/  IMAD.MOV R5, RZ, RZ, -R5 ;  /* 0x000000ffff057224 */ /* 0x000fe200078e0a05 */
[----:B------:R-:W-:Y:S01]  /*0d50*/  IABS R20, R11 ;  /* 0x0000000b00147213 */ /* 0x000fe20000000000 */
[--C-:B------:R-:W-:Y:S01]  /*0d60*/  @!P3 IMAD.IADD R16, R16, 0x1, -R3.reuse ;  /* 0x000000011010b824 */ /* 0x100fe200078e0a03 */
[----:B------:R-:W-:Y:S01]  /*0d70*/  ISETP.GE.AND P3, PT, R7, RZ, PT ;  /* 0x000000ff0700720c */ /* 0x000fe20003f66270 */
[--C-:B------:R-:W-:Y:S01]  /*0d80*/  @!P4 IMAD.IADD R6, R6, 0x1, -R3.reuse ;  /* 0x000000010606c824 */ /* 0x100fe200078e0a03 */
[----:B------:R-:W-:Y:S01]  /*0d90*/  IABS R28, R19 ;  /* 0x00000013001c7213 */ /* 0x000fe20000000000 */
[----:B------:R-:W-:Y:S02]  /*0da0*/  IMAD R18, R3, R5, R18 ;  /* 0x0000000503127224 */ /* 0x000fe400078e0212 */
[----:B------:R-:W-:Y:S01]  /*0db0*/  @!P5 IMAD.IADD R14, R14, 0x1, -R3 ;  /* 0x000000010e0ed824 */ /* 0x000fe200078e0a03 */
[----:B------:R-:W-:Y:S01]  /*0dc0*/  ISETP.GE.AND P5, PT, R13, RZ, PT ;  /* 0x000000ff0d00720c */ /* 0x000fe20003fa6270 */
[----:B------:R-:W-:Y:S01]  /*0dd0*/  @!P2 IMAD.MOV R10, RZ, RZ, -R10 ;  /* 0x000000ffff0aa224 */ /* 0x000fe200078e0a0a */
[----:B------:R-:W-:Y:S01]  /*0de0*/  IADD3 R13, R4, 0x5c, RZ ;  /* 0x0000005c040d7810 */ /* 0x000fe20007ffe0ff */
[----:B------:R-:W-:Y:S01]  /*0df0*/  IMAD.HI.U32 R5, R8, R20, RZ ;  /* 0x0000001408057227 */ /* 0x000fe200078e00ff */
[----:B------:R-:W-:-:S02]  /*0e00*/  ISETP.GT.U32.AND P2, PT, R3, R16, PT ;  /* 0x000000100300720c */ /* 0x000fc40003f44070 */
[C---:B------:R-:W-:Y:S01]  /*0e10*/  ISETP.GT.U32.AND P4, PT, R3.reuse, R6, PT ;  /* 0x000000060300720c */ /* 0x040fe20003f84070 */
[----:B------:R-:W-:Y:S01]  /*0e20*/  IMAD.MOV R5, RZ, RZ, -R5 ;  /* 0x000000ffff057224 */ /* 0x000fe200078e0a05 */
[C---:B------:R-:W-:Y:S01]  /*0e30*/  ISETP.GT.U32.AND P6, PT, R3.reuse, R18, PT ;  /* 0x000000120300720c */ /* 0x040fe20003fc4070 */
[----:B------:R-:W-:Y:S01]  /*0e40*/  @!P0 IMAD.MOV R14, RZ, RZ, -R14 ;  /* 0x000000ffff0e8224 */ /* 0x000fe200078e0a0e */
[----:B------:R-:W-:Y:S01]  /*0e50*/  IABS R22, R13 ;  /* 0x0000000d00167213 */ /* 0x000fe20000000000 */
[----:B------:R-:W-:Y:S01]  /*0e60*/  IMAD R20, R3, R5, R20 ;  /* 0x0000000503147224 */ /* 0x000fe200078e0214 */
[----:B------:R-:W-:Y:S02]  /*0e70*/  ISETP.GE.AND P0, PT, R11, RZ, PT ;  /* 0x000000ff0b00720c */ /* 0x000fe40003f06270 */
[----:B------:R-:W-:Y:S01]  /*0e80*/  IADD3 R11, R4, 0x58, RZ ;  /* 0x00000058040b7810 */ /* 0x000fe20007ffe0ff */
[----:B------:R-:W-:-:S03]  /*0e90*/  IMAD.HI.U32 R5, R8, R22, RZ ;  /* 0x0000001608057227 */ /* 0x000fc600078e00ff */
[----:B------:R-:W-:Y:S01]  /*0ea0*/  IABS R7, R11 ;  /* 0x0000000b00077213 */ /* 0x000fe20000000000 */
[--C-:B------:R-:W-:Y:S01]  /*0eb0*/  @!P2 IMAD.IADD R16, R16, 0x1, -R3.reuse ;  /* 0x000000011010a824 */ /* 0x100fe200078e0a03 */
[----:B------:R-:W-:Y:S01]  /*0ec0*/  ISETP.GT.U32.AND P2, PT, R3, R20, PT ;  /* 0x000000140300720c */ /* 0x000fe20003f44070 */
[----:B------:R-:W-:Y:S01]  /*0ed0*/  @!P4 IMAD.IADD R6, R6, 0x1, -R3 ;  /* 0x000000010606c824 */ /* 0x000fe200078e0a03 */
[----:B------:R-:W-:Y:S01]  /*0ee0*/  ISETP.GE.AND P4, PT, R13, RZ, PT ;  /* 0x000000ff0d00720c */ /* 0x000fe20003f86270 */
[----:B------:R-:W-:Y:S01]  /*0ef0*/  IMAD.MOV R5, RZ, RZ, -R5 ;  /* 0x000000ffff057224 */ /* 0x000fe200078e0a05 */
[----:B------:R-:W-:Y:S01]  /*0f00*/  IADD3 R13, R4, 0x54, RZ ;  /* 0x00000054040d7810 */ /* 0x000fe20007ffe0ff */
[----:B------:R-:W-:Y:S01]  /*0f10*/  @!P6 IMAD.IADD R18, R18, 0x1, -R3 ;  /* 0x000000011212e824 */ /* 0x000fe200078e0a03 */
[----:B------:R-:W-:Y:S01]  /*0f20*/  ISETP.GE.AND P6, PT, R11, RZ, PT ;  /* 0x000000ff0b00720c */ /* 0x000fe20003fc6270 */
[----:B------:R-:W-:Y:S01]  /*0f30*/  IMAD R22, R3, R5, R22 ;  /* 0x0000000503167224 */ /* 0x000fe200078e0216 */
[----:B------:R-:W-:Y:S01]  /*0f40*/  IABS R24, R13 ;  /* 0x0000000d00187213 */ /* 0x000fe20000000000 */
[----:B------:R-:W-:-:S02]  /*0f50*/  IMAD.MOV.U32 R11, RZ, RZ, R6 ;  /* 0x000000ffff0b7224 */ /* 0x000fc400078e0006 */
[----:B------:R-:W-:Y:S01]  /*0f60*/  @!P1 IMAD.MOV R16, RZ, RZ, -R16 ;  /* 0x000000ffff109224 */ /* 0x000fe200078e0a10 */
[C---:B------:R-:W-:Y:S01]  /*0f70*/  ISETP.GT.U32.AND P1, PT, R3.reuse, R18, PT ;  /* 0x000000120300720c */ /* 0x040fe20003f24070 */
[----:B------:R-:W-:Y:S01]  /*0f80*/  @!P5 IMAD.MOV R11, RZ, RZ, -R11 ;  /* 0x000000ffff0bd224 */ /* 0x000fe200078e0a0b */
[----:B------:R-:W-:Y:S01]  /*0f90*/  ISETP.GT.U32.AND P5, PT, R3, R22, PT ;  /* 0x000000160300720c */ /* 0x000fe20003fa4070 */
[----:B------:R-:W-:Y:S02]  /*0fa0*/  @!P2 IMAD.IADD R20, R20, 0x1, -R3 ;  /* 0x000000011414a824 */ /* 0x000fe400078e0a03 */
[----:B------:R-:W-:-:S03]  /*0fb0*/  IMAD.HI.U32 R5, R8, R7, RZ ;  /* 0x0000000708057227 */ /* 0x000fc600078e00ff */
[----:B------:R-:W-:Y:S01]  /*0fc0*/  ISETP.GT.U32.AND P2, PT, R3, R20, PT ;  /* 0x000000140300720c */ /* 0x000fe20003f44070 */
[----:B------:R-:W-:Y:S02]  /*0fd0*/  IMAD.MOV R6, RZ, RZ, -R5 ;  /* 0x000000ffff067224 */ /* 0x000fe400078e0a05 */
[----:B------:R-:W-:-:S04]  /*0fe0*/  IMAD.HI.U32 R5, R8, R24, RZ ;  /* 0x0000001808057227 */ /* 0x000fc800078e00ff */
[----:B------:R-:W-:Y:S02]  /*0ff0*/  @!P5 IMAD.IADD R22, R22, 0x1, -R3 ;  /* 0x000000011616d824 */ /* 0x000fe400078e0a03 */
[C---:B------:R-:W-:Y:S02]  /*1000*/  IMAD R6, R3.reuse, R6, R7 ;  /* 0x0000000603067224 */ /* 0x040fe400078e0207 */
[----:B------:R-:W-:Y:S01]  /*1010*/  @!P1 IMAD.IADD R18, R18, 0x1, -R3 ;  /* 0x0000000112129824 */ /* 0x000fe200078e0a03 */
[C---:B------:R-:W-:Y:S01]  /*1020*/  ISETP.GT.U32.AND P5, PT, R3.reuse, R22, PT ;  /* 0x000000160300720c */ /* 0x040fe20003fa4070 */
[----:B------:R-:W-:Y:S01]  /*1030*/  IMAD.HI.U32 R7, R8, R26, RZ ;  /* 0x0000001a08077227 */ /* 0x000fe200078e00ff */
[----:B------:R-:W-:-:S03]  /*1040*/  ISETP.GT.U32.AND P1, PT, R3, R6, PT ;  /* 0x000000060300720c */ /* 0x000fc60003f24070 */
[----:B------:R-:W-:Y:S02]  /*1050*/  IMAD.MOV R5, RZ, RZ, -R5 ;  /* 0x000000ffff057224 */ /* 0x000fe400078e0a05 */
[----:B------:R-:W-:Y:S01]  /*1060*/  @!P2 IMAD.IADD R20, R20, 0x1, -R3 ;  /* 0x000000011414a824 */ /* 0x000fe200078e0a03 */
[----:B------:R-:W-:Y:S01]  /*1070*/  ISETP.GE.AND P2, PT, R13, RZ, PT ;  /* 0x000000ff0d00720c */ /* 0x000fe20003f46270 */
[----:B------:R-:W-:Y:S02]  /*1080*/  IMAD.MOV R7, RZ, RZ, -R7 ;  /* 0x000000ffff077224 */ /* 0x000fe400078e0a07 */
[C---:B------:R-:W-:Y:S02]  /*1090*/  IMAD R24, R3.reuse, R5, R24 ;  /* 0x0000000503187224 */ /* 0x040fe400078e0218 */
[C---:B------:R-:W-:Y:S01]  /*10a0*/  IMAD R26, R3.reuse, R7, R26 ;  /* 0x00000007031a7224 */ /* 0x040fe200078e021a */
[----:B------:R-:W-:Y:S01]  /*10b0*/  IADD3 R7, R4, 0x44, RZ ;  /* 0x0000004404077810 */ /* 0x000fe20007ffe0ff */
[----:B------:R-:W-:Y:S01]  /*10c0*/  @!P0 IMAD.MOV R20, RZ, RZ, -R20 ;  /* 0x000000ffff148224 */ /* 0x000fe200078e0a14 */
[C---:B------:R-:W-:Y:S01]  /*10d0*/  ISETP.GT.U32.AND P0, PT, R3.reuse, R24, PT ;  /* 0x000000180300720c */ /* 0x040fe20003f04070 */
[--C-:B------:R-:W-:Y:S01]  /*10e0*/  @!P5 IMAD.IADD R22, R22, 0x1, -R3.reuse ;  /* 0x000000011616d824 */ /* 0x100fe200078e0a03 */
[----:B------:R-:W-:Y:S01]  /*10f0*/  ISETP.GT.U32.AND P5, PT, R3, R26, PT ;  /* 0x0000001a0300720c */ /* 0x000fe20003fa4070 */
[----:B------:R-:W-:-:S02]  /*1100*/  @!P1 IMAD.IADD R6, R6, 0x1, -R3 ;  /* 0x0000000106069824 */ /* 0x000fc400078e0a03 */
[----:B------:R-:W-:-:S03]  /*1110*/  IMAD.HI.U32 R5, R8, R28, RZ ;  /* 0x0000001c08057227 */ /* 0x000fc600078e00ff */
[----:B------:R-:W-:Y:S01]  /*1120*/  ISETP.GT.U32.AND P1, PT, R3, R6, PT ;  /* 0x000000060300720c */ /* 0x000fe20003f24070 */
[----:B------:R-:W-:Y:S02]  /*1130*/  IMAD.MOV R5, RZ, RZ, -R5 ;  /* 0x000000ffff057224 */ /* 0x000fe400078e0a05 */
[----:B------:R-:W-:Y:S01]  /*1140*/  @!P3 IMAD.MOV R18, RZ, RZ, -R18 ;  /* 0x000000ffff12b224 */ /* 0x000fe200078e0a12 */
[----:B------:R-:W-:Y:S01]  /*1150*/  ISETP.GE.AND P3, PT, R15, RZ, PT ;  /* 0x000000ff0f00720c */ /* 0x000fe20003f66270 */
[--C-:B------:R-:W-:Y:S01]  /*1160*/  @!P0 IMAD.IADD R24, R24, 0x1, -R3.reuse ;  /* 0x0000000118188824 */ /* 0x100fe200078e0a03 */
[----:B------:R-:W0:Y:S01]  /*1170*/  I2F.RP R15, R60 ;  /* 0x0000003c000f7306 */ /* 0x000e220000209400 */
[----:B------:R-:W-:Y:S01]  /*1180*/  @!P5 IMAD.IADD R26, R26, 0x1, -R3 ;  /* 0x000000011a1ad824 */ /* 0x000fe200078e0a03 */
[----:B------:R-:W-:Y:S01]  /*1190*/  ISETP.GE.AND P0, PT, R19, RZ, PT ;  /* 0x000000ff1300720c */ /* 0x000fe20003f06270 */
[C---:B------:R-:W-:Y:S01]  /*11a0*/  IMAD R28, R3.reuse, R5, R28 ;  /* 0x00000005031c7224 */ /* 0x040fe200078e021c */
[----:B------:R-:W-:Y:S01]  /*11b0*/  ISETP.GT.U32.AND P5, PT, R3, R24, PT ;  /* 0x000000180300720c */ /* 0x000fe20003fa4070 */
[----:B------:R-:W-:Y:S01]  /*11c0*/  IMAD.HI.U32 R5, R8, R17, RZ ;  /* 0x0000001108057227 */ /* 0x000fe200078e00ff */
[----:B------:R-:W-:-:S03]  /*11d0*/  IABS R19, R7 ;  /* 0x0000000700137213 */ /* 0x000fc60000000000 */
[----:B------:R-:W-:Y:S01]  /*11e0*/  @!P1 IMAD.IADD R6, R6, 0x1, -R3 ;  /* 0x0000000106069824 */ /* 0x000fe200078e0a03 */
[C---:B------:R-:W-:Y:S01]  /*11f0*/  ISETP.GT.U32.AND P1, PT, R3.reuse, R28, PT ;  /* 0x0000001c0300720c */ /* 0x040fe20003f24070 */
[----:B------:R-:W-:Y:S02]  /*1200*/  IMAD.MOV R30, RZ, RZ, -R5 ;  /* 0x000000ffff1e7224 */ /* 0x000fe400078e0a05 */
[----:B------:R-:W-:Y:S02]  /*1210*/  IMAD.MOV.U32 R13, RZ, RZ, R6 ;  /* 0x000000ffff0d7224 */ /* 0x000fe400078e0006 */
[C---:B------:R-:W-:Y:S01]  /*1220*/  IMAD R6, R3.reuse, R30, R17 ;  /* 0x0000001e03067224 */ /* 0x040fe200078e0211 */
[----:B0-----:R0:W1:Y:S01]  /*1230*/  MUFU.RCP R21, R15 ;  /* 0x0000000f00157308 */ /* 0x0010620000001000 */
[----:B------:R-:W-:Y:S01]  /*1240*/  @!P5 IMAD.IADD R24, R24, 0x1, -R3 ;  /* 0x000000011818d824 */ /* 0x000fe200078e0a03 */
[----:B------:R-:W-:Y:S01]  /*1250*/  IADD3 R17, R4, 0x38, RZ ;  /* 0x0000003804117810 */ /* 0x000fe20007ffe0ff */
[----:B------:R-:W-:Y:S01]  /*1260*/  IMAD.HI.U32 R5, R8, R19, RZ ;  /* 0x0000001308057227 */ /* 0x000fe200078e00ff */
[----:B------:R-:W-:-:S03]  /*1270*/  ISETP.GT.U32.AND P5, PT, R3, R6, PT ;  /* 0x000000060300720c */ /* 0x000fc60003fa4070 */
[----:B------:R-:W-:Y:S02]  /*1280*/  @!P1 IMAD.IADD R28, R28, 0x1, -R3 ;  /* 0x000000011c1c9824 */ /* 0x000fe400078e0a03 */
[----:B------:R-:W-:Y:S01]  /*1290*/  IMAD.MOV R30, RZ, RZ, -R5 ;  /* 0x000000ffff1e7224 */ /* 0x000fe200078e0a05 */
[C---:B------:R-:W-:Y:S01]  /*12a0*/  IADD3 R5, R4.reuse, 0x40, RZ ;  /* 0x0000004004057810 */ /* 0x040fe20007ffe0ff */
[----:B------:R-:W-:Y:S01]  /*12b0*/  @!P6 IMAD.MOV R13, RZ, RZ, -R13 ;  /* 0x000000ffff0de224 */ /* 0x000fe200078e0a0d */
[----:B------:R-:W-:Y:S01]  /*12c0*/  ISETP.GT.U32.AND P1, PT, R3, R28, PT ;  /* 0x0000001c0300720c */ /* 0x000fe20003f24070 */
[----:B------:R-:W-:Y:S01]  /*12d0*/  @!P4 IMAD.MOV R22, RZ, RZ, -R22 ;  /* 0x000000ffff16c224 */ /* 0x000fe200078e0a16 */
[----:B------:R-:W-:Y:S01]  /*12e0*/  IABS R32, R5 ;  /* 0x0000000500207213 */ /* 0x000fe20000000000 */
[----:B------:R-:W-:Y:S01]  /*12f0*/  @!P2 IMAD.MOV R24, RZ, RZ, -R24 ;  /* 0x000000ffff18a224 */ /* 0x000fe200078e0a18 */
[----:B0-----:R-:W-:Y:S01]  /*1300*/  IADD3 R15, R4, 0x3c, RZ ;  /* 0x0000003c040f7810 */ /* 0x001fe20007ffe0ff */
[----:B------:R-:W-:Y:S01]  /*1310*/  @!P5 IMAD.IADD R6, R6, 0x1, -R3 ;  /* 0x000000010606d824 */ /* 0x000fe200078e0a03 */
[----:B------:R-:W-:Y:S01]  /*1320*/  ISETP.GE.AND P6, PT, R23, RZ, PT ;  /* 0x000000ff1700720c */ /* 0x000fe20003fc6270 */
[C---:B------:R-:W-:Y:S01]  /*1330*/  IMAD R30, R3.reuse, R30, R19 ;  /* 0x0000001e031e7224 */ /* 0x040fe200078e0213 */
[----:B------:R-:W-:-:S02]  /*1340*/  ISETP.GT.U32.AND P4, PT, R3, R26, PT ;  /* 0x0000001a0300720c */ /* 0x000fc40003f84070 */
[----:B------:R-:W-:Y:S02]  /*1350*/  ISETP.GT.U32.AND P5, PT, R3, R6, PT ;  /* 0x000000060300720c */ /* 0x000fe40003fa4070 */
[----:B------:R-:W-:Y:S01]  /*1360*/  ISETP.GE.AND P2, PT, R15, RZ, PT ;  /* 0x000000ff0f00720c */ /* 0x000fe20003f46270 */
[----:B------:R-:W-:Y:S01]  /*1370*/  @!P1 IMAD.IADD R28, R28, 0x1, -R3 ;  /* 0x000000011c1c9824 */ /* 0x000fe200078e0a03 */
[----:B------:R-:W-:Y:S01]  /*1380*/  ISETP.GE.AND P1, PT, R5, RZ, PT ;  /* 0x000000ff0500720c */ /* 0x000fe20003f26270 */
[----:B------:R-:W-:Y:S01]  /*1390*/  IMAD.HI.U32 R5, R8, R32, RZ ;  /* 0x0000002008057227 */ /* 0x000fe200078e00ff */
[----:B------:R-:W-:Y:S02]  /*13a0*/  IADD3 R19, R4, 0x34, RZ ;  /* 0x0000003404137810 */ /* 0x000fe40007ffe0ff */
[----:B------:R-:W-:Y:S01]  /*13b0*/  IABS R15, R15 ;  /* 0x0000000f000f7213 */ /* 0x000fe20000000000 */
[----:B------:R-:W-:Y:S01]  /*13c0*/  IMAD.MOV R5, RZ, RZ, -R5 ;  /* 0x000000ffff057224 */ /* 0x000fe200078e0a05 */
[----:B------:R-:W-:Y:S01]  /*13d0*/  IABS R25, R19 ;  /* 0x0000001300197213 */ /* 0x000fe20000000000 */
[----:B------:R-:W-:Y:S01]  /*13e0*/  @!P0 IMAD.MOV R28, RZ, RZ, -R28 ;  /* 0x000000ffff1c8224 */ /* 0x000fe200078e0a1c */
[----:B------:R-:W-:Y:S01]  /*13f0*/  ISETP.GE.AND P0, PT, R19, RZ, PT ;  /* 0x000000ff1300720c */ /* 0x000fe20003f06270 */
[----:B------:R-:W-:Y:S01]  /*1400*/  @!P5 IMAD.IADD R6, R6, 0x1, -R3 ;  /* 0x000000010606d824 */ /* 0x000fe200078e0a03 */
[----:B-1----:R-:W-:Y:S01]  /*1410*/  IADD3 R21, R21, 0xffffffe, RZ ;  /* 0x0ffffffe15157810 */ /* 0x002fe20007ffe0ff */
[----:B------:R-:W-:Y:S01]  /*1420*/  IMAD.MOV.U32 R19, RZ, RZ, R15 ;  /* 0x000000ffff137224 */ /* 0x000fe200078e000f */
[C---:B------:R-:W-:Y:S01]  /*1430*/  ISETP.GT.U32.AND P5, PT, R3.reuse, R30, PT ;  /* 0x0000001e0300720c */ /* 0x040fe20003fa4070 */
[----:B------:R-:W-:-:S02]  /*1440*/  IMAD R32, R3, R5, R32 ;  /* 0x0000000503207224 */ /* 0x000fc400078e0220 */
[----:B------:R-:W-:Y:S02]  /*1450*/  IMAD.MOV.U32 R15, RZ, RZ, R6 ;  /* 0x000000ffff0f7224 */ /* 0x000fe400078e0006 */
[----:B------:R-:W-:Y:S01]  /*1460*/  @!P4 IMAD.IADD R26, R26, 0x1, -R3 ;  /* 0x000000011a1ac824 */ /* 0x000fe200078e0a03 */
[----:B------:R-:W-:Y:S01]  /*1470*/  ISETP.GE.AND P4, PT, R7, RZ, PT ;  /* 0x000000ff0700720c */ /* 0x000fe20003f86270 */
[----:B------:R-:W-:Y:S01]  /*1480*/  @!P6 IMAD.MOV R15, RZ, RZ, -R15 ;  /* 0x000000ffff0fe224 */ /* 0x000fe200078e0a0f */
[----:B------:R-:W-:Y:S01]  /*1490*/  ISETP.GT.U32.AND P6, PT, R3, R32, PT ;  /* 0x000000200300720c */ /* 0x000fe20003fc4070 */
[----:B------:R0:W1:Y:S01]  /*14a0*/  F2I.FTZ.U32.TRUNC.NTZ R7, R21 ;  /* 0x0000001500077305 */ /* 0x000062000021f000 */
[----:B------:R-:W-:-:S04]  /*14b0*/  IMAD.HI.U32 R5, R8, R19, RZ ;  /* 0x0000001308057227 */ /* 0x000fc800078e00ff */
[----:B------:R-:W-:Y:S01]  /*14c0*/  IMAD.MOV R34, RZ, RZ, -R5 ;  /* 0x000000ffff227224 */ /* 0x000fe200078e0a05 */
[----:B------:R-:W-:Y:S01]  /*14d0*/  IADD3 R5, R4, 0x30, RZ ;  /* 0x0000003004057810 */ /* 0x000fe20007ffe0ff */
[----:B------:R-:W-:Y:S01]  /*14e0*/  @!P3 IMAD.MOV R26, RZ, RZ, -R26 ;  /* 0x000000ffff1ab224 */ /* 0x000fe200078e0a1a */
[----:B------:R-:W-:Y:S01]  /*14f0*/  ISETP.GE.AND P3, PT, R17, RZ, PT ;  /* 0x000000ff1100720c */ /* 0x000fe20003f66270 */
[----:B------:R-:W-:Y:S01]  /*1500*/  @!P5 IMAD.IADD R30, R30, 0x1, -R3 ;  /* 0x000000011e1ed824 */ /* 0x000fe200078e0a03 */
[----:B0-----:R-:W-:Y:S01]  /*1510*/  IABS R21, R17 ;  /* 0x0000001100157213 */ /* 0x001fe20000000000 */
[----:B------:R-:W-:-:S03]  /*1520*/  IMAD.HI.U32 R17, R8, R25, RZ ;  /* 0x0000001908117227 */ /* 0x000fc600078e00ff */
[----:B------:R-:W-:Y:S01]  /*1530*/  ISETP.GT.U32.AND P5, PT, R3, R30, PT ;  /* 0x0000001e0300720c */ /* 0x000fe20003fa4070 */
[----:B------:R-:W-:Y:S02]  /*1540*/  @!P6 IMAD.IADD R32, R32, 0x1, -R3 ;  /* 0x000000012020e824 */ /* 0x000fe400078e0a03 */
[----:B------:R-:W-:-:S03]  /*1550*/  IMAD.HI.U32 R6, R8, R21, RZ ;  /* 0x0000001508067227 */ /* 0x000fc600078e00ff */
[----:B------:R-:W-:Y:S01]  /*1560*/  ISETP.GT.U32.AND P6, PT, R3, R32, PT ;  /* 0x000000200300720c */ /* 0x000fe20003fc4070 */
[----:B-1----:R-:W-:Y:S02]  /*1570*/  IMAD.MOV R23, RZ, RZ, -R7 ;  /* 0x000000ffff177224 */ /* 0x002fe400078e0a07 */
[----:B------:R-:W-:Y:S02]  /*1580*/  IMAD.MOV R36, RZ, RZ, -R6 ;  /* 0x000000ffff247224 */ /* 0x000fe400078e0a06 */
[----:B------:R-:W-:Y:S02]  /*1590*/  IMAD R23, R23, R60, RZ ;  /* 0x0000003c17177224 */ /* 0x000fe400078e02ff */
[----:B------:R-:W-:Y:S02]  /*15a0*/  IMAD.MOV.U32 R6, RZ, RZ, RZ ;  /* 0x000000ffff067224 */ /* 0x000fe400078e00ff */
[----:B------:R-:W-:Y:S02]  /*15b0*/  IMAD.MOV R38, RZ, RZ, -R17 ;  /* 0x000000ffff267224 */ /* 0x000fe400078e0a11 */
[----:B------:R-:W-:-:S04]  /*15c0*/  IMAD.HI.U32 R23, R7, R23, R6 ;  /* 0x0000001707177227 */ /* 0x000fc800078e0006 */
[C---:B------:R-:W-:Y:S02]  /*15d0*/  IMAD R6, R3.reuse, R34, R19 ;  /* 0x0000002203067224 */ /* 0x040fe400078e0213 */
[----:B------:R-:W-:Y:S02]  /*15e0*/  @!P6 IMAD.IADD R32, R32, 0x1, -R3 ;  /* 0x000000012020e824 */ /* 0x000fe400078e0a03 */
[C---:B------:R-:W-:Y:S01]  /*15f0*/  IMAD R34, R3.reuse, R36, R21 ;  /* 0x0000002403227224 */ /* 0x040fe200078e0215 */
[C---:B------:R-:W-:Y:S01]  /*1600*/  ISETP.GT.U32.AND P6, PT, R3.reuse, R6, PT ;  /* 0x000000060300720c */ /* 0x040fe20003fc4070 */
[----:B------:R-:W-:Y:S01]  /*1610*/  IMAD R36, R3, R38, R25 ;  /* 0x0000002603247224 */ /* 0x000fe200078e0219 */
[----:B------:R-:W-:Y:S01]  /*1620*/  IABS R38, R5 ;  /* 0x0000000500267213 */ /* 0x000fe20000000000 */
[----:B------:R-:W-:Y:S01]  /*1630*/  IMAD.HI.U32 R17, R8, R44, RZ ;  /* 0x0000002c08117227 */ /* 0x000fe200078e00ff */
[----:B------:R-:W-:-:S03]  /*1640*/  IADD3 R25, R4, 0x2c, RZ ;  /* 0x0000002c04197810 */ /* 0x000fc60007ffe0ff */
[----:B------:R-:W-:Y:S01]  /*1650*/  @!P5 IMAD.IADD R30, R30, 0x1, -R3 ;  /* 0x000000011e1ed824 */ /* 0x000fe200078e0a03 */
[----:B------:R-:W-:Y:S01]  /*1660*/  ISETP.GE.AND P5, PT, R5, RZ, PT ;  /* 0x000000ff0500720c */ /* 0x000fe20003fa6270 */
[----:B------:R-:W-:Y:S01]  /*1670*/  IMAD.MOV R17, RZ, RZ, -R17 ;  /* 0x000000ffff117224 */ /* 0x000fe200078e0a11 */
[----:B------:R-:W-:Y:S01]  /*1680*/  IABS R40, R25 ;  /* 0x0000001900287213 */ /* 0x000fe20000000000 */
[----:B------:R-:W-:-:S04]  /*1690*/  IMAD.HI.U32 R5, R8, R38, RZ ;  /* 0x0000002608057227 */ /* 0x000fc800078e00ff */
[----:B------:R-:W-:Y:S02]  /*16a0*/  @!P6 IMAD.IADD R6, R6, 0x1, -R3 ;  /* 0x000000010606e824 */ /* 0x000fe400078e0a03 */
[C---:B------:R-:W-:Y:S02]  /*16b0*/  IMAD R44, R3.reuse, R17, R44 ;  /* 0x00000011032c7224 */ /* 0x040fe400078e022c */
[----:B------:R-:W-:Y:S01]  /*16c0*/  IMAD.MOV R21, RZ, RZ, -R5 ;  /* 0x000000ffff157224 */ /* 0x000fe200078e0a05 */
[----:B------:R-:W-:Y:S01]  /*16d0*/  ISETP.GT.U32.AND P6, PT, R3, R6, PT ;  /* 0x000000060300720c */ /* 0x000fe20003fc4070 */
[----:B------:R-:W-:-:S04]  /*16e0*/  IMAD.HI.U32 R17, R8, R52, RZ ;  /* 0x0000003408117227 */ /* 0x000fc800078e00ff */
[----:B------:R-:W-:-:S04]  /*16f0*/  IMAD.HI.U32 R7, R8, R40, RZ ;  /* 0x0000002808077227 */ /* 0x000fc800078e00ff */
[----:B------:R-:W-:-:S04]  /*1700*/  IMAD.HI.U32 R5, R8, R42, RZ ;  /* 0x0000002a08057227 */ /* 0x000fc800078e00ff */
[----:B------:R-:W-:Y:S01]  /*1710*/  @!P6 IMAD.IADD R6, R6, 0x1, -R3 ;  /* 0x000000010606e824 */ /* 0x000fe200078e0a03 */
[C---:B------:R-:W-:Y:S01]  /*1720*/  ISETP.GT.U32.AND P6, PT, R3.reuse, R34, PT ;  /* 0x000000220300720c */ /* 0x040fe20003fc4070 */
[----:B------:R-:W-:Y:S02]  /*1730*/  @!P4 IMAD.MOV R30, RZ, RZ, -R30 ;  /* 0x000000ffff1ec224 */ /* 0x000fe400078e0a1e */
[----:B------:R-:W-:Y:S02]  /*1740*/  IMAD.MOV R17, RZ, RZ, -R17 ;  /* 0x000000ffff117224 */ /* 0x000fe400078e0a11 */
[----:B------:R-:W-:Y:S02]  /*1750*/  IMAD.MOV R7, RZ, RZ, -R7 ;  /* 0x000000ffff077224 */ /* 0x000fe400078e0a07 */
[----:B------:R-:W-:Y:S02]  /*1760*/  IMAD.MOV R5, RZ, RZ, -R5 ;  /* 0x000000ffff057224 */ /* 0x000fe400078e0a05 */
[----:B------:R-:W-:-:S02]  /*1770*/  IMAD R52, R3, R17, R52 ;  /* 0x0000001103347224 */ /* 0x000fc400078e0234 */
[C---:B------:R-:W-:Y:S02]  /*1780*/  IMAD R38, R3.reuse, R21, R38 ;  /* 0x0000001503267224 */ /* 0x040fe400078e0226 */
[----:B------:R-:W-:Y:S01]  /*1790*/  @!P6 IMAD.IADD R34, R34, 0x1, -R3 ;  /* 0x000000012222e824 */ /* 0x000fe200078e0a03 */
[C---:B------:R-:W-:Y:S01]  /*17a0*/  ISETP.GT.U32.AND P6, PT, R3.reuse, R36, PT ;  /* 0x000000240300720c */ /* 0x040fe20003fc4070 */
[C---:B------:R-:W-:Y:S02]  /*17b0*/  IMAD R40, R3.reuse, R7, R40 ;  /* 0x0000000703287224 */ /* 0x040fe400078e0228 */
[C---:B------:R-:W-:Y:S02]  /*17c0*/  IMAD R42, R3.reuse, R5, R42 ;  /* 0x00000005032a7224 */ /* 0x040fe400078e022a */
[----:B------:R-:W-:Y:S02]  /*17d0*/  IMAD.MOV.U32 R17, RZ, RZ, R6 ;  /* 0x000000ffff117224 */ /* 0x000fe400078e0006 */
[----:B------:R-:W-:Y:S01]  /*17e0*/  @!P1 IMAD.MOV R32, RZ, RZ, -R32 ;  /* 0x000000ffff209224 */ /* 0x000fe200078e0a20 */
[C---:B------:R-:W-:Y:S01]  /*17f0*/  ISETP.GT.U32.AND P1, PT, R3.reuse, R38, PT ;  /* 0x000000260300720c */ /* 0x040fe20003f24070 */
[----:B------:R-:W-:Y:S01]  /*1800*/  @!P2 IMAD.MOV R17, RZ, RZ, -R17 ;  /* 0x000000ffff11a224 */ /* 0x000fe200078e0a11 */
[----:B------:R-:W-:Y:S01]  /*1810*/  ISETP.GT.U32.AND P2, PT, R3, R40, PT ;  /* 0x000000280300720c */ /* 0x000fe20003f44070 */
[----:B------:R-:W-:-:S04]  /*1820*/  IMAD.HI.U32 R19, R8, R46, RZ ;  /* 0x0000002e08137227 */ /* 0x000fc800078e00ff */
[----:B------:R-:W-:Y:S01]  /*1830*/  @!P6 IMAD.IADD R36, R36, 0x1, -R3 ;  /* 0x000000012424e824 */ /* 0x000fe200078e0a03 */
[----:B------:R-:W-:Y:S01]  /*1840*/  ISETP.GT.U32.AND P6, PT, R3, R34, PT ;  /* 0x000000220300720c */ /* 0x000fe20003fc4070 */
[----:B------:R-:W-:-:S03]  /*1850*/  IMAD.HI.U32 R5, R8, R48, RZ ;  /* 0x0000003008057227 */ /* 0x000fc600078e00ff */
[C---:B------:R-:W-:Y:S01]  /*1860*/  ISETP.GT.U32.AND P4, PT, R3.reuse, R36, PT ;  /* 0x000000240300720c */ /* 0x040fe20003f84070 */
[----:B------:R-:W-:Y:S02]  /*1870*/  IMAD.MOV R19, RZ, RZ, -R19 ;  /* 0x000000ffff137224 */ /* 0x000fe400078e0a13 */
[----:B------:R-:W-:Y:S02]  /*1880*/  IMAD.MOV R5, RZ, RZ, -R5 ;  /* 0x000000ffff057224 */ /* 0x000fe400078e0a05 */
[C---:B------:R-:W-:Y:S02]  /*1890*/  IMAD R46, R3.reuse, R19, R46 ;  /* 0x00000013032e7224 */ /* 0x040fe400078e022e */
[C---:B------:R-:W-:Y:S02]  /*18a0*/  IMAD R48, R3.reuse, R5, R48 ;  /* 0x0000000503307224 */ /* 0x040fe400078e0230 */
[--C-:B------:R-:W-:Y:S01]  /*18b0*/  @!P6 IMAD.IADD R34, R34, 0x1, -R3.reuse ;  /* 0x000000012222e824 */ /* 0x100fe200078e0a03 */
[C---:B------:R-:W-:Y:S01]  /*18c0*/  ISETP.GT.U32.AND P6, PT, R3.reuse, R42, PT ;  /* 0x0000002a0300720c */ /* 0x040fe20003fc4070 */
[--C-:B------:R-:W-:Y:S01]  /*18d0*/  @!P1 IMAD.IADD R38, R38, 0x1, -R3.reuse ;  /* 0x0000000126269824 */ /* 0x100fe200078e0a03 */
[C---:B------:R-:W-:Y:S01]  /*18e0*/  ISETP.GT.U32.AND P1, PT, R3.reuse, R46, PT ;  /* 0x0000002e0300720c */ /* 0x040fe20003f24070 */
[--C-:B------:R-:W-:Y:S01]  /*18f0*/  @!P4 IMAD.IADD R36, R36, 0x1, -R3.reuse ;  /* 0x000000012424c824 */ /* 0x100fe200078e0a03 */
[C---:B------:R-:W-:Y:S01]  /*1900*/  ISETP.GT.U32.AND P4, PT, R3.reuse, R44, PT ;  /* 0x0000002c0300720c */ /* 0x040fe20003f84070 */
[----:B------:R-:W-:Y:S01]  /*1910*/  @!P2 IMAD.IADD R40, R40, 0x1, -R3 ;  /* 0x000000012828a824 */ /* 0x000fe200078e0a03 */
[----:B------:R-:W-:Y:S01]  /*1920*/  ISETP.GT.U32.AND P2, PT, R3, R48, PT ;  /* 0x000000300300720c */ /* 0x000fe20003f44070 */
[----:B------:R-:W-:-:S04]  /*1930*/  IMAD.HI.U32 R19, R8, R54, RZ ;  /* 0x0000003608137227 */ /* 0x000fc800078e00ff */
[----:B------:R-:W-:Y:S02]  /*1940*/  IMAD.MOV R19, RZ, RZ, -R19 ;  /* 0x000000ffff137224 */ /* 0x000fe400078e0a13 */
[--C-:B------:R-:W-:Y:S01]  /*1950*/  @!P6 IMAD.IADD R42, R42, 0x1, -R3.reuse ;  /* 0x000000012a2ae824 */ /* 0x100fe200078e0a03 */
[C---:B------:R-:W-:Y:S01]  /*1960*/  ISETP.GT.U32.AND P6, PT, R3.reuse, R38, PT ;  /* 0x000000260300720c */ /* 0x040fe20003fc4070 */
[C---:B------:R-:W-:Y:S01]  /*1970*/  IMAD R54, R3.reuse, R19, R54 ;  /* 0x0000001303367224 */ /* 0x040fe200078e0236 */
[----:B------:R-:W-:Y:S01]  /*1980*/  IABS R19, R45 ;  /* 0x0000002d00137213 */ /* 0x000fe20000000000 */
[--C-:B------:R-:W-:Y:S01]  /*1990*/  @!P4 IMAD.IADD R44, R44, 0x1, -R3.reuse ;  /* 0x000000012c2cc824 */ /* 0x100fe200078e0a03 */
[C---:B------:R-:W-:Y:S01]  /*19a0*/  ISETP.GT.U32.AND P4, PT, R3.reuse, R42, PT ;  /* 0x0000002a0300720c */ /* 0x040fe20003f84070 */
[----:B------:R-:W-:Y:S01]  /*19b0*/  @!P3 IMAD.MOV R34, RZ, RZ, -R34 ;  /* 0x000000ffff22b224 */ /* 0x000fe200078e0a22 */
[C---:B------:R-:W-:Y:S01]  /*19c0*/  ISETP.GT.U32.AND P3, PT, R3.reuse, R40, PT ;  /* 0x000000280300720c */ /* 0x040fe20003f64070 */
[--C-:B------:R-:W-:Y:S01]  /*19d0*/  @!P1 IMAD.IADD R46, R46, 0x1, -R3.reuse ;  /* 0x000000012e2e9824 */ /* 0x100fe200078e0a03 */
[----:B------:R-:W-:Y:S01]  /*19e0*/  ISETP.GT.U32.AND P1, PT, R3, R44, PT ;  /* 0x0000002c0300720c */ /* 0x000fe20003f24070 */
[----:B------:R-:W-:-:S02]  /*19f0*/  @!P2 IMAD.IADD R48, R48, 0x1, -R3 ;  /* 0x000000013030a824 */ /* 0x000fc400078e0a03 */
[----:B------:R-:W-:Y:S01]  /*1a00*/  IMAD.HI.U32 R5, R8, R19, RZ ;  /* 0x0000001308057227 */ /* 0x000fe200078e00ff */
[----:B------:R-:W-:-:S03]  /*1a10*/  ISETP.GT.U32.AND P2, PT, R3, R46, PT ;  /* 0x0000002e0300720c */ /* 0x000fc60003f44070 */
[----:B------:R-:W-:-:S04]  /*1a20*/  IMAD.HI.U32 R21, R8, R56, RZ ;  /* 0x0000003808157227 */ /* 0x000fc800078e00ff */
[----:B------:R-:W-:Y:S01]  /*1a30*/  @!P0 IMAD.MOV R36, RZ, RZ, -R36 ;  /* 0x000000ffff248224 */ /* 0x000fe200078e0a24 */
[C---:B------:R-:W-:Y:S01]  /*1a40*/  ISETP.GT.U32.AND P0, PT, R3.reuse, R48, PT ;  /* 0x000000300300720c */ /* 0x040fe20003f04070 */
[----:B------:R-:W-:Y:S01]  /*1a50*/  @!P4 IMAD.IADD R42, R42, 0x1, -R3 ;  /* 0x000000012a2ac824 */ /* 0x000fe200078e0a03 */
[----:B------:R-:W-:Y:S01]  /*1a60*/  ISETP.GT.U32.AND P4, PT, R3, R54, PT ;  /* 0x000000360300720c */ /* 0x000fe20003f84070 */
[----:B------:R-:W-:Y:S02]  /*1a70*/  IMAD.MOV R6, RZ, RZ, -R5 ;  /* 0x000000ffff067224 */ /* 0x000fe400078e0a05 */
[----:B------:R-:W-:-:S04]  /*1a80*/  IMAD.HI.U32 R7, R8, R50, RZ ;  /* 0x0000003208077227 */ /* 0x000fc800078e00ff */
[----:B------:R-:W-:Y:S02]  /*1a90*/  IMAD.MOV R21, RZ, RZ, -R21 ;  /* 0x000000ffff157224 */ /* 0x000fe400078e0a15 */
[----:B------:R-:W-:-:S04]  /*1aa0*/  IMAD.HI.U32 R5, R8, R58, RZ ;  /* 0x0000003a08057227 */ /* 0x000fc800078e00ff */
[----:B------:R-:W-:Y:S02]  /*1ab0*/  IMAD.MOV R7, RZ, RZ, -R7 ;  /* 0x000000ffff077224 */ /* 0x000fe400078e0a07 */
[C---:B------:R-:W-:Y:S01]  /*1ac0*/  IMAD R56, R3.reuse, R21, R56 ;  /* 0x0000001503387224 */ /* 0x040fe200078e0238 */
[----:B------:R-:W-:Y:S01]  /*1ad0*/  IABS R21, R47 ;  /* 0x0000002f00157213 */ /* 0x000fe20000000000 */
[----:B------:R-:W-:Y:S02]  /*1ae0*/  IMAD.MOV R5, RZ, RZ, -R5 ;  /* 0x000000ffff057224 */ /* 0x000fe400078e0a05 */
[C---:B------:R-:W-:Y:S02]  /*1af0*/  IMAD R50, R3.reuse, R7, R50 ;  /* 0x0000000703327224 */ /* 0x040fe400078e0232 */
[C---:B------:R-:W-:Y:S02]  /*1b00*/  IMAD R6, R3.reuse, R6, R19 ;  /* 0x0000000603067224 */ /* 0x040fe400078e0213 */
[C---:B------:R-:W-:Y:S01]  /*1b10*/  IMAD R58, R3.reuse, R5, R58 ;  /* 0x00000005033a7224 */ /* 0x040fe200078e023a */
[----:B------:R-:W-:Y:S01]  /*1b20*/  SHF.R.S32.HI R5, RZ, 0x1f, R2 ;  /* 0x0000001fff057819 */ /* 0x000fe20000011402 */
[----:B------:R-:W-:Y:S01]  /*1b30*/  @!P3 IMAD.IADD R40, R40, 0x1, -R3 ;  /* 0x000000012828b824 */ /* 0x000fe200078e0a03 */
[----:B------:R-:W-:Y:S01]  /*1b40*/  ISETP.GT.U32.AND P3, PT, R3, R52, PT ;  /* 0x000000340300720c */ /* 0x000fe20003f64070 */
[----:B------:R-:W-:Y:S01]  /*1b50*/  IMAD.HI.U32 R7, R8, R21, RZ ;  /* 0x0000001508077227 */ /* 0x000fe200078e00ff */
[----:B------:R-:W-:-:S03]  /*1b60*/  LEA.HI R5, R5, R2, RZ, 0x6 ;  /* 0x0000000205057211 */ /* 0x000fc600078f30ff */
[--C-:B------:R-:W-:Y:S01]  /*1b70*/  @!P6 IMAD.IADD R38, R38, 0x1, -R3.reuse ;  /* 0x000000012626e824 */ /* 0x100fe200078e0a03 */
[C---:B------:R-:W-:Y:S01]  /*1b80*/  ISETP.GT.U32.AND P6, PT, R3.reuse, R50, PT ;  /* 0x000000320300720c */ /* 0x040fe20003fc4070 */
[--C-:B------:R-:W-:Y:S01]  /*1b90*/  @!P1 IMAD.IADD R44, R44, 0x1, -R3.reuse ;  /* 0x000000012c2c9824 */ /* 0x100fe200078e0a03 */
[C---:B------:R-:W-:Y:S01]  /*1ba0*/  ISETP.GT.U32.AND P1, PT, R3.reuse, R56, PT ;  /* 0x000000380300720c */ /* 0x040fe20003f24070 */
[--C-:B------:R-:W-:Y:S01]  /*1bb0*/  @!P2 IMAD.IADD R46, R46, 0x1, -R3.reuse ;  /* 0x000000012e2ea824 */ /* 0x100fe200078e0a03 */
[C---:B------:R-:W-:Y:S01]  /*1bc0*/  ISETP.GT.U32.AND P2, PT, R3.reuse, R58, PT ;  /* 0x0000003a0300720c */ /* 0x040fe20003f44070 */
[--C-:B------:R-:W-:Y:S01]  /*1bd0*/  @!P0 IMAD.IADD R48, R48, 0x1, -R3.reuse ;  /* 0x0000000130308824 */ /* 0x100fe200078e0a03 */
[----:B------:R-:W-:Y:S01]  /*1be0*/  ISETP.GT.U32.AND P0, PT, R3, R6, PT ;  /* 0x000000060300720c */ /* 0x000fe20003f04070 */
[----:B------:R-:W-:Y:S01]  /*1bf0*/  @!P4 IMAD.IADD R54, R54, 0x1, -R3 ;  /* 0x000000013636c824 */ /* 0x000fe200078e0a03 */
[----:B------:R-:W-:Y:S01]  /*1c00*/  ISETP.GE.AND P4, PT, R27, RZ, PT ;  /* 0x000000ff1b00720c */ /* 0x000fe20003f86270 */
[----:B------:R-:W-:Y:S01]  /*1c10*/  IMAD.MOV R8, RZ, RZ, -R7 ;  /* 0x000000ffff087224 */ /* 0x000fe200078e0a07 */
[----:B------:R-:W-:Y:S01]  /*1c20*/  SHF.R.S32.HI R118, RZ, 0x6, R5 ;  /* 0x00000006ff767819 */ /* 0x000fe20000011405 */
[----:B------:R-:W-:-:S02]  /*1c30*/  @!P3 IMAD.IADD R52, R52, 0x1, -R3 ;  /* 0x000000013434b824 */ /* 0x000fc400078e0a03 */
[----:B------:R-:W-:Y:S02]  /*1c40*/  IMAD R8, R3, R8, R21 ;  /* 0x0000000803087224 */ /* 0x000fe400078e0215 */
[--C-:B------:R-:W-:Y:S01]  /*1c50*/  @!P6 IMAD.IADD R50, R50, 0x1, -R3.reuse ;  /* 0x000000013232e824 */ /* 0x100fe200078e0a03 */
[----:B------:R-:W-:Y:S01]  /*1c60*/  ISETP.GE.AND P6, PT, R25, RZ, PT ;  /* 0x000000ff1900720c */ /* 0x000fe20003fc6270 */
[--C-:B------:R-:W-:Y:S01]  /*1c70*/  @!P1 IMAD.IADD R56, R56, 0x1, -R3.reuse ;  /* 0x0000000138389824 */ /* 0x100fe200078e0a03 */
[----:B------:R-:W-:Y:S01]  /*1c80*/  ISETP.GT.U32.AND P3, PT, R3, R8, PT ;  /* 0x000000080300720c */ /* 0x000fe20003f64070 */
[--C-:B------:R-:W-:Y:S01]  /*1c90*/  @!P2 IMAD.IADD R58, R58, 0x1, -R3.reuse ;  /* 0x000000013a3aa824 */ /* 0x100fe200078e0a03 */
[----:B------:R-:W-:Y:S01]  /*1ca0*/  ISETP.GE.AND P1, PT, R29, RZ, PT ;  /* 0x000000ff1d00720c */ /* 0x000fe20003f26270 */
[----:B------:R-:W-:Y:S01]  /*1cb0*/  @!P0 IMAD.IADD R6, R6, 0x1, -R3 ;  /* 0x0000000106068824 */ /* 0x000fe200078e0a03 */
[----:B------:R-:W-:Y:S01]  /*1cc0*/  ISETP.GE.AND P2, PT, R31, RZ, PT ;  /* 0x000000ff1f00720c */ /* 0x000fe20003f46270 */
[----:B------:R-:W-:Y:S01]  /*1cd0*/  @!P4 IMAD.MOV R42, RZ, RZ, -R42 ;  /* 0x000000ffff2ac224 */ /* 0x000fe200078e0a2a */
[----:B------:R-:W-:Y:S01]  /*1ce0*/  ISETP.GE.AND P0, PT, R33, RZ, PT ;  /* 0x000000ff2100720c */ /* 0x000fe20003f06270 */
[----:B------:R-:W-:Y:S01]  /*1cf0*/  @!P5 IMAD.MOV R38, RZ, RZ, -R38 ;  /* 0x000000ffff26d224 */ /* 0x000fe200078e0a26 */
[----:B------:R-:W-:Y:S01]  /*1d00*/  ISETP.GT.U32.AND P4, PT, R3, R54, PT ;  /* 0x000000360300720c */ /* 0x000fe20003f84070 */
[----:B------:R-:W-:Y:S01]  /*1d10*/  IMAD.HI.U32 R23, R23, R41, RZ ;  /* 0x0000002917177227 */ /* 0x000fe200078e00ff */
[----:B------:R-:W-:-:S03]  /*1d20*/  ISETP.GT.U32.AND P5, PT, R3, R52, PT ;  /* 0x000000340300720c */ /* 0x000fc60003fa4070 */
[--C-:B------:R-:W-:Y:S01]  /*1d30*/  @!P3 IMAD.IADD R8, R8, 0x1, -R3.reuse ;  /* 0x000000010808b824 */ /* 0x100fe200078e0a03 */
[C---:B------:R-:W-:Y:S01]  /*1d40*/  ISETP.GT.U32.AND P3, PT, R3.reuse, R50, PT ;  /* 0x000000320300720c */ /* 0x040fe20003f64070 */
[----:B------:R-:W-:Y:S02]  /*1d50*/  @!P6 IMAD.MOV R40, RZ, RZ, -R40 ;  /* 0x000000ffff28e224 */ /* 0x000fe400078e0a28 */
[----:B------:R-:W-:Y:S01]  /*1d60*/  @!P1 IMAD.MOV R44, RZ, RZ, -R44 ;  /* 0x000000ffff2c9224 */ /* 0x000fe200078e0a2c */
[C---:B------:R-:W-:Y:S01]  /*1d70*/  ISETP.GT.U32.AND P1, PT, R3.reuse, R56, PT ;  /* 0x000000380300720c */ /* 0x040fe20003f24070 */
[----:B------:R-:W-:Y:S01]  /*1d80*/  @!P2 IMAD.MOV R46, RZ, RZ, -R46 ;  /* 0x000000ffff2ea224 */ /* 0x000fe200078e0a2e */
[C---:B------:R-:W-:Y:S01]  /*1d90*/  ISETP.GT.U32.AND P2, PT, R3.reuse, R58, PT ;  /* 0x0000003a0300720c */ /* 0x040fe20003f44070 */
[----:B------:R-:W-:Y:S01]  /*1da0*/  @!P0 IMAD.MOV R48, RZ, RZ, -R48 ;  /* 0x000000ffff308224 */ /* 0x000fe200078e0a30 */
[C---:B------:R-:W-:Y:S01]  /*1db0*/  ISETP.GT.U32.AND P0, PT, R3.reuse, R6, PT ;  /* 0x000000060300720c */ /* 0x040fe20003f04070 */
[----:B------:R-:W-:Y:S01]  /*1dc0*/  @!P4 IMAD.IADD R54, R54, 0x1, -R3 ;  /* 0x000000013636c824 */ /* 0x000fe200078e0a03 */
[----:B------:R-:W-:Y:S01]  /*1dd0*/  ISETP.GT.U32.AND P6, PT, R3, R8, PT ;  /* 0x000000080300720c */ /* 0x000fe20003fc4070 */
[----:B------:R-:W-:Y:S01]  /*1de0*/  IMAD.MOV R23, RZ, RZ, -R23 ;  /* 0x000000ffff177224 */ /* 0x000fe200078e0a17 */
[----:B------:R-:W-:Y:S01]  /*1df0*/  ISETP.GE.AND P4, PT, R35, RZ, PT ;  /* 0x000000ff2300720c */ /* 0x000fe20003f86270 */
[----:B------:R-:W-:Y:S01]  /*1e00*/  @!P3 IMAD.IADD R50, R50, 0x1, -R3 ;  /* 0x000000013232b824 */ /* 0x000fe200078e0a03 */
[----:B------:R-:W-:Y:S01]  /*1e10*/  ISETP.GE.AND P3, PT, R4, RZ, PT ;  /* 0x000000ff0400720c */ /* 0x000fe20003f66270 */
[----:B------:R-:W-:Y:S01]  /*1e20*/  IMAD R41, R60, R23, R41 ;  /* 0x000000173c297224 */ /* 0x000fe200078e0229 */
[----:B------:R-:W-:Y:S01]  /*1e30*/  LOP3.LUT R4, R0, 0x7, RZ, 0xc0, !PT ;  /* 0x0000000700047812 */ /* 0x000fe200078ec0ff */
[----:B------:R-:W-:-:S02]  /*1e40*/  @!P5 IMAD.IADD R52, R52, 0x1, -R3 ;  /* 0x000000013434d824 */ /* 0x000fc400078e0a03 */
[----:B------:R-:W-:Y:S01]  /*1e50*/  IMAD.SHL.U32 R2, R0, 0x8, RZ ;  /* 0x0000000800027824 */ /* 0x000fe200078e00ff */
[----:B------:R-:W-:Y:S01]  /*1e60*/  ISETP.GT.U32.AND P5, PT, R60, R41, PT ;  /* 0x000000293c00720c */ /* 0x000fe20003fa4070 */
[--C-:B------:R-:W-:Y:S01]  /*1e70*/  @!P1 IMAD.IADD R56, R56, 0x1, -R3.reuse ;  /* 0x0000000138389824 */ /* 0x100fe200078e0a03 */
[----:B------:R-:W-:Y:S01]  /*1e80*/  ISETP.GE.AND P1, PT, R37, RZ, PT ;  /* 0x000000ff2500720c */ /* 0x000fe20003f26270 */
[--C-:B------:R-:W-:Y:S01]  /*1e90*/  @!P2 IMAD.IADD R58, R58, 0x1, -R3.reuse ;  /* 0x000000013a3aa824 */ /* 0x100fe200078e0a03 */
[----:B------:R-:W-:Y:S01]  /*1ea0*/  ISETP.GE.AND P2, PT, R39, RZ, PT ;  /* 0x000000ff2700720c */ /* 0x000fe20003f46270 */
[--C-:B------:R-:W-:Y:S01]  /*1eb0*/  @!P0 IMAD.IADD R6, R6, 0x1, -R3.reuse ;  /* 0x0000000106068824 */ /* 0x100fe200078e0a03 */
[----:B------:R-:W-:Y:S01]  /*1ec0*/  ISETP.GE.AND P0, PT, R43, RZ, PT ;  /* 0x000000ff2b00720c */ /* 0x000fe20003f06270 */
[----:B------:R-:W-:Y:S01]  /*1ed0*/  @!P6 IMAD.IADD R8, R8, 0x1, -R3 ;  /* 0x000000010808e824 */ /* 0x000fe200078e0a03 */
[----:B------:R-:W-:Y:S01]  /*1ee0*/  ISETP.GE.AND P6, PT, R45, RZ, PT ;  /* 0x000000ff2d00720c */ /* 0x000fe20003fc6270 */
[----:B------:R-:W-:Y:S01]  /*1ef0*/  @!P4 IMAD.MOV R50, RZ, RZ, -R50 ;  /* 0x000000ffff32c224 */ /* 0x000fe200078e0a32 */
[----:B------:R-:W-:Y:S01]  /*1f00*/  ISETP.GE.AND P4, PT, R47, RZ, PT ;  /* 0x000000ff2f00720c */ /* 0x000fe20003f86270 */
[----:B------:R-:W-:Y:S01]  /*1f10*/  IMAD.SHL.U32 R7, R4, 0x10, RZ ;  /* 0x0000001004077824 */ /* 0x000fe200078e00ff */
[----:B------:R-:W-:Y:S01]  /*1f20*/  LOP3.LUT R3, R2, 0x30, RZ, 0xc0, !PT ;  /* 0x0000003002037812 */ /* 0x000fe200078ec0ff */
[----:B------:R-:W-:-:S02]  /*1f30*/  IMAD.SHL.U32 R2, R0, 0x2, RZ ;  /* 0x0000000200027824 */ /* 0x000fc400078e00ff */
[----:B------:R-:W-:Y:S02]  /*1f40*/  IMAD.MOV.U32 R21, RZ, RZ, R6 ;  /* 0x000000ffff157224 */ /* 0x000fe400078e0006 */
[C---:B------:R-:W-:Y:S01]  /*1f50*/  IMAD R3, R4.reuse, 0x40, R3 ;  /* 0x0000004004037824 */ /* 0x040fe200078e0203 */
[----:B------:R-:W-:Y:S01]  /*1f60*/  LOP3.LUT R7, R7, 0x30, R2, 0x78, !PT ;  /* 0x0000003007077812 */ /* 0x000fe200078e7802 */
[----:B------:R-:W-:Y:S01]  /*1f70*/  IMAD.MOV.U32 R23, RZ, RZ, R8 ;  /* 0x000000ffff177224 */ /* 0x000fe200078e0008 */
[----:B------:R-:W-:Y:S01]  /*1f80*/  LOP3.LUT R107, R107, 0x1fe, R2, 0x78, !PT ;  /* 0x000001fe6b6b7812 */ /* 0x000fe200078e7802 */
[----:B------:R-:W-:Y:S01]  /*1f90*/  @!P5 IMAD.IADD R41, R41, 0x1, -R60 ;  /* 0x000000012929d824 */ /* 0x000fe200078e0a3c */
[----:B------:R-:W-:Y:S01]  /*1fa0*/  LOP3.LUT R43, R3, 0x10, R2, 0x78, !PT ;  /* 0x00000010032b7812 */ /* 0x000fe200078e7802 */
[----:B------:R-:W-:Y:S01]  /*1fb0*/  IMAD R108, R4, 0x4, R103 ;  /* 0x00000004046c7824 */ /* 0x000fe200078e0267 */
[----:B------:R-:W-:Y:S01]  /*1fc0*/  LOP3.LUT R2, RZ, c[0x0][0x17c], RZ, 0x33, !PT ;  /* 0x00005f00ff027a12 */ /* 0x000fe200078e33ff */
[----:B------:R-:W-:Y:S01]  /*1fd0*/  @!P1 IMAD.MOV R52, RZ, RZ, -R52 ;  /* 0x000000ffff349224 */ /* 0x000fe200078e0a34 */
[----:B------:R-:W-:Y:S01]  /*1fe0*/  ISETP.NE.AND P1, PT, RZ, c[0x0][0x17c], PT ;  /* 0x00005f00ff007a0c */ /* 0x000fe20003f25270 */
[----:B------:R-:W-:Y:S01]  /*1ff0*/  @!P2 IMAD.MOV R54, RZ, RZ, -R54 ;  /* 0x000000ffff36a224 */ /* 0x000fe200078e0a36 */
[----:B------:R-:W-:Y:S01]  /*2000*/  ISETP.GT.U32.AND P5, PT, R60, R41, PT ;  /* 0x000000293c00720c */ /* 0x000fe20003fa4070 */
[----:B------:R-:W-:Y:S01]  /*2010*/  @!P0 IMAD.MOV R56, RZ, RZ, -R56 ;  /* 0x000000ffff388224 */ /* 0x000fe200078e0a38 */
[C---:B------:R-:W-:Y:S01]  /*2020*/  SEL R9, R2.reuse, R9, !P1 ;  /* 0x0000000902097207 */ /* 0x040fe20004800000 */
[----:B------:R-:W-:Y:S01]  /*2030*/  @!P6 IMAD.MOV R21, RZ, RZ, -R21 ;  /* 0x000000ffff15e224 */ /* 0x000fe200078e0a15 */
[C---:B------:R-:W-:Y:S01]  /*2040*/  SEL R10, R2.reuse, R10, !P1 ;  /* 0x0000000a020a7207 */ /* 0x040fe20004800000 */
[----:B------:R-:W-:Y:S01]  /*2050*/  @!P4 IMAD.MOV R23, RZ, RZ, -R23 ;  /* 0x000000ffff17c224 */ /* 0x000fe200078e0a17 */
[C---:B------:R-:W-:Y:S01]  /*2060*/  SEL R12, R2.reuse, R12, !P1 ;  /* 0x0000000c020c7207 */ /* 0x040fe20004800000 */
[----:B------:R-:W-:Y:S01]  /*2070*/  @!P3 IMAD.MOV R58, RZ, RZ, -R58 ;  /* 0x000000ffff3ab224 */ /* 0x000fe200078e0a3a */
[----:B------:R-:W-:Y:S01]  /*2080*/  SEL R14, R2, R14, !P1 ;  /* 0x0000000e020e7207 */ /* 0x000fe20004800000 */
[----:B------:R-:W-:Y:S01]  /*2090*/  IMAD.U32 R108, R108, 0x20, R7 ;  /* 0x000000206c6c7824 */ /* 0x000fe200078e0007 */
[C---:B------:R-:W-:Y:S01]  /*20a0*/  SEL R16, R2.reuse, R16, !P1 ;  /* 0x0000001002107207 */ /* 0x040fe20004800000 */
[----:B------:R-:W-:Y:S01]  /*20b0*/  IMAD R9, R9, c[0x0][0x190], RZ ;  /* 0x0000640009097a24 */ /* 0x000fe200078e02ff */
[C---:B------:R-:W-:Y:S01]  /*20c0*/  SEL R11, R2.reuse, R11, !P1 ;  /* 0x0000000b020b7207 */ /* 0x040fe20004800000 */
[----:B------:R-:W-:Y:S01]  /*20d0*/  @!P5 IMAD.IADD R41, R41, 0x1, -R60 ;  /* 0x000000012929d824 */ /* 0x000fe200078e0a3c */
[----:B------:R-:W-:Y:S01]  /*20e0*/  SEL R18, R2, R18, !P1 ;  /* 0x0000001202127207 */ /* 0x000fe20004800000 */
[----:B------:R-:W-:Y:S01]  /*20f0*/  IMAD R10, R10, c[0x0][0x190], RZ ;  /* 0x000064000a0a7a24 */ /* 0x000fe200078e02ff */
[----:B------:R-:W-:Y:S01]  /*2100*/  SEL R3, R2, R20, !P1 ;  /* 0x0000001402037207 */ /* 0x000fe20004800000 */
[----:B------:R-:W-:Y:S01]  /*2110*/  IMAD R12, R12, c[0x0][0x190], RZ ;  /* 0x000064000c0c7a24 */ /* 0x000fe200078e02ff */
[----:B------:R-:W-:Y:S01]  /*2120*/  SEL R4, R2, R22, !P1 ;  /* 0x0000001602047207 */ /* 0x000fe20004800000 */
[----:B------:R-:W-:Y:S01]  /*2130*/  IMAD R14, R14, c[0x0][0x190], RZ ;  /* 0x000064000e0e7a24 */ /* 0x000fe200078e02ff */
[----:B------:R-:W-:Y:S01]  /*2140*/  SEL R13, R2, R13, !P1 ;  /* 0x0000000d020d7207 */ /* 0x000fe20004800000 */
[----:B------:R-:W-:Y:S01]  /*2150*/  IMAD R16, R16, c[0x0][0x190], RZ ;  /* 0x0000640010107a24 */ /* 0x000fe200078e02ff */
[C---:B------:R-:W-:Y:S01]  /*2160*/  SEL R24, R2.reuse, R24, !P1 ;  /* 0x0000001802187207 */ /* 0x040fe20004800000 */
        /* <DEDUP_REMOVED lines=17> */
[C---:B------:R-:W-:Y:S01]  /*2280*/  SEL R38, R2.reuse, R38, !P1 ;  /* 0x0000002602267207 */ /* 0x040fe20004800000 */
        /* <DEDUP_REMOVED lines=25> */
[----:B------:R-:W-:Y:S01]  /*2420*/  ISETP.GE.AND P1, PT, R100, RZ, PT ;  /* 0x000000ff6400720c */ /* 0x000fe20003f26270 */
[----:B------:R-:W-:Y:S01]  /*2430*/  IMAD R49, R54, c[0x0][0x190], RZ ;  /* 0x0000640036317a24 */ /* 0x000fe200078e02ff */
[----:B------:R-:W-:Y:S01]  /*2440*/  ISETP.NE.AND P0, PT, RZ, c[0x0][0x178], PT ;  /* 0x00005e00ff007a0c */ /* 0x000fe20003f05270 */
[----:B------:R-:W-:Y:S01]  /*2450*/  IMAD R57, R2, c[0x0][0x190], RZ ;  /* 0x0000640002397a24 */ /* 0x000fe200078e02ff */
[----:B------:R-:W-:Y:S01]  /*2460*/  LEA R136, P2, R9, c[0x0][0x168], 0x1 ;  /* 0x00005a0009887a11 */ /* 0x000fe200078408ff */
[----:B------:R-:W-:Y:S01]  /*2470*/  IMAD R51, R56, c[0x0][0x190], RZ ;  /* 0x0000640038337a24 */ /* 0x000fe200078e02ff */
[----:B------:R-:W-:Y:S01]  /*2480*/  LEA R120, P3, R10, c[0x0][0x168], 0x1 ;  /* 0x00005a000a787a11 */ /* 0x000fe200078608ff */
[----:B------:R-:W-:Y:S01]  /*2490*/  IMAD R37, R37, c[0x0][0x190], RZ ;  /* 0x0000640025257a24 */ /* 0x000fe200078e02ff */
[----:B------:R-:W-:Y:S01]  /*24a0*/  LEA R122, P4, R12, c[0x0][0x168], 0x1 ;  /* 0x00005a000c7a7a11 */ /* 0x000fe200078808ff */
[----:B------:R-:W-:Y:S01]  /*24b0*/  IMAD R39, R39, c[0x0][0x190], RZ ;  /* 0x0000640027277a24 */ /* 0x000fe200078e02ff */
[----:B------:R-:W-:Y:S01]  /*24c0*/  LEA R134, P5, R14, c[0x0][0x168], 0x1 ;  /* 0x00005a000e867a11 */ /* 0x000fe200078a08ff */
[----:B------:R-:W-:Y:S01]  /*24d0*/  CS2R R20, SRZ ;  /* 0x0000000000147805 */ /* 0x000fe2000001ff00 */
[----:B------:R-:W-:Y:S01]  /*24e0*/  LEA.HI.X.SX32 R137, R9, c[0x0][0x16c], 0x1, P2 ;  /* 0x00005b0009897a11 */ /* 0x000fe200010f0eff */
[----:B------:R-:W-:Y:S01]  /*24f0*/  @!P1 IMAD.MOV R41, RZ, RZ, -R41 ;  /* 0x000000ffff299224 */ /* 0x000fe200078e0a29 */
[----:B------:R-:W-:Y:S01]  /*2500*/  LEA.HI.X.SX32 R139, R10, c[0x0][0x16c], 0x1, P3 ;  /* 0x00005b000a8b7a11 */ /* 0x000fe200018f0eff */
[----:B------:R-:W-:Y:S01]  /*2510*/  CS2R R22, SRZ ;  /* 0x0000000000167805 */ /* 0x000fe2000001ff00 */
[----:B------:R-:W-:Y:S01]  /*2520*/  @!P0 LOP3.LUT R41, RZ, c[0x0][0x178], RZ, 0x33, !PT ;  /* 0x00005e00ff298a12 */ /* 0x000fe200078e33ff */
[----:B------:R-:W-:Y:S01]  /*2530*/  CS2R R28, SRZ ;  /* 0x00000000001c7805 */ /* 0x000fe2000001ff00 */
[----:B------:R-:W-:Y:S01]  /*2540*/  LEA.HI.X.SX32 R141, R12, c[0x0][0x16c], 0x1, P4 ;  /* 0x00005b000c8d7a11 */ /* 0x000fe200020f0eff */
[----:B------:R-:W-:Y:S01]  /*2550*/  CS2R R30, SRZ ;  /* 0x00000000001e7805 */ /* 0x000fe2000001ff00 */
[----:B------:R-:W-:Y:S01]  /*2560*/  LEA.HI.X.SX32 R135, R14, c[0x0][0x16c], 0x1, P5 ;  /* 0x00005b000e877a11 */ /* 0x000fe200028f0eff */
[----:B------:R-:W-:Y:S01]  /*2570*/  IMAD R41, R41, c[0x0][0x184], RZ ;  /* 0x0000610029297a24 */ /* 0x000fe200078e02ff */
[----:B------:R-:W-:Y:S01]  /*2580*/  LEA R132, P6, R16, c[0x0][0x168], 0x1 ;  /* 0x00005a0010847a11 */ /* 0x000fe200078c08ff */
[----:B------:R-:W-:Y:S01]  /*2590*/  CS2R R32, SRZ ;  /* 0x0000000000207805 */ /* 0x000fe2000001ff00 */
[----:B------:R-:W-:Y:S01]  /*25a0*/  LEA R130, P0, R11, c[0x0][0x168], 0x1 ;  /* 0x00005a000b827a11 */ /* 0x000fe200078008ff */
[----:B------:R-:W-:Y:S01]  /*25b0*/  CS2R R34, SRZ ;  /* 0x0000000000227805 */ /* 0x000fe2000001ff00 */
[----:B------:R-:W-:Y:S01]  /*25c0*/  LEA R2, P1, R41, c[0x0][0x160], 0x1 ;  /* 0x0000580029027a11 */ /* 0x000fe200078208ff */
[----:B------:R-:W-:Y:S01]  /*25d0*/  CS2R R44, SRZ ;  /* 0x00000000002c7805 */ /* 0x000fe2000001ff00 */
[----:B------:R-:W-:Y:S01]  /*25e0*/  LEA R96, P2, R97, c[0x0][0x168], 0x1 ;  /* 0x00005a0061607a11 */ /* 0x000fe200078408ff */
[----:B------:R-:W-:Y:S01]  /*25f0*/  CS2R R46, SRZ ;  /* 0x00000000002e7805 */ /* 0x000fe2000001ff00 */
[----:B------:R-:W-:-:S02]  /*2600*/  LEA.HI.X.SX32 R3, R41, c[0x0][0x164], 0x1, P1 ;  /* 0x0000590029037a11 */ /* 0x000fc400008f0eff */
[----:B------:R-:W-:Y:S02]  /*2610*/  LEA R98, P1, R18, c[0x0][0x168], 0x1 ;  /* 0x00005a0012627a11 */ /* 0x000fe400078208ff */
[----:B------:R-:W-:Y:S02]  /*2620*/  LEA R92, P3, R4, c[0x0][0x168], 0x1 ;  /* 0x00005a00045c7a11 */ /* 0x000fe400078608ff */
[----:B------:R-:W-:Y:S02]  /*2630*/  LEA R94, P4, R13, c[0x0][0x168], 0x1 ;  /* 0x00005a000d5e7a11 */ /* 0x000fe400078808ff */
[----:B------:R-:W-:Y:S02]  /*2640*/  LEA R90, P5, R24, c[0x0][0x168], 0x1 ;  /* 0x00005a00185a7a11 */ /* 0x000fe400078a08ff */
[----:B------:R-:W-:Y:S02]  /*2650*/  LEA.HI.X.SX32 R133, R16, c[0x0][0x16c], 0x1, P6 ;  /* 0x00005b0010857a11 */ /* 0x000fe400030f0eff */
[----:B------:R-:W-:-:S02]  /*2660*/  LEA.HI.X.SX32 R131, R11, c[0x0][0x16c], 0x1, P0 ;  /* 0x00005b000b837a11 */ /* 0x000fc400000f0eff */
[----:B------:R-:W-:Y:S02]  /*2670*/  LEA.HI.X.SX32 R99, R18, c[0x0][0x16c], 0x1, P1 ;  /* 0x00005b0012637a11 */ /* 0x000fe400008f0eff */
[----:B------:R-:W-:Y:S02]  /*2680*/  LEA.HI.X.SX32 R97, R97, c[0x0][0x16c], 0x1, P2 ;  /* 0x00005b0061617a11 */ /* 0x000fe400010f0eff */
[----:B------:R-:W-:Y:S02]  /*2690*/  LEA.HI.X.SX32 R93, R4, c[0x0][0x16c], 0x1, P3 ;  /* 0x00005b00045d7a11 */ /* 0x000fe400018f0eff */
[----:B------:R-:W-:Y:S02]  /*26a0*/  LEA.HI.X.SX32 R95, R13, c[0x0][0x16c], 0x1, P4 ;  /* 0x00005b000d5f7a11 */ /* 0x000fe400020f0eff */
[----:B------:R-:W-:Y:S02]  /*26b0*/  LEA.HI.X.SX32 R91, R24, c[0x0][0x16c], 0x1, P5 ;  /* 0x00005b00185b7a11 */ /* 0x000fe400028f0eff */
[----:B------:R-:W-:-:S02]  /*26c0*/  LEA R86, P6, R26, c[0x0][0x168], 0x1 ;  /* 0x00005a001a567a11 */ /* 0x000fc400078c08ff */
[----:B------:R-:W-:Y:S02]  /*26d0*/  LEA R88, P0, R6, c[0x0][0x168], 0x1 ;  /* 0x00005a0006587a11 */ /* 0x000fe400078008ff */
[----:B------:R-:W-:Y:S02]  /*26e0*/  LEA R84, P1, R15, c[0x0][0x168], 0x1 ;  /* 0x00005a000f547a11 */ /* 0x000fe400078208ff */
[----:B------:R-:W-:Y:S02]  /*26f0*/  LEA R82, P2, R7, c[0x0][0x168], 0x1 ;  /* 0x00005a0007527a11 */ /* 0x000fe400078408ff */
[----:B------:R-:W-:Y:S02]  /*2700*/  LEA R78, P3, R8, c[0x0][0x168], 0x1 ;  /* 0x00005a00084e7a11 */ /* 0x000fe400078608ff */
[----:B------:R-:W-:Y:S02]  /*2710*/  LEA R80, P4, R17, c[0x0][0x168], 0x1 ;  /* 0x00005a0011507a11 */ /* 0x000fe400078808ff */
[----:B------:R-:W-:-:S02]  /*2720*/  LEA R76, P5, R19, c[0x0][0x168], 0x1 ;  /* 0x00005a00134c7a11 */ /* 0x000fc400078a08ff */
[----:B------:R-:W-:Y:S02]  /*2730*/  LEA.HI.X.SX32 R87, R26, c[0x0][0x16c], 0x1, P6 ;  /* 0x00005b001a577a11 */ /* 0x000fe400030f0eff */
[----:B------:R-:W-:Y:S02]  /*2740*/  LEA.HI.X.SX32 R89, R6, c[0x0][0x16c], 0x1, P0 ;  /* 0x00005b0006597a11 */ /* 0x000fe400000f0eff */
[----:B------:R-:W-:Y:S02]  /*2750*/  LEA.HI.X.SX32 R85, R15, c[0x0][0x16c], 0x1, P1 ;  /* 0x00005b000f557a11 */ /* 0x000fe400008f0eff */
[----:B------:R-:W-:Y:S02]  /*2760*/  LEA.HI.X.SX32 R83, R7, c[0x0][0x16c], 0x1, P2 ;  /* 0x00005b0007537a11 */ /* 0x000fe400010f0eff */
[----:B------:R-:W-:Y:S02]  /*2770*/  LEA.HI.X.SX32 R79, R8, c[0x0][0x16c], 0x1, P3 ;  /* 0x00005b00084f7a11 */ /* 0x000fe400018f0eff */
[----:B------:R-:W-:-:S02]  /*2780*/  LEA.HI.X.SX32 R81, R17, c[0x0][0x16c], 0x1, P4 ;  /* 0x00005b0011517a11 */ /* 0x000fc400020f0eff */
[----:B------:R-:W-:Y:S02]  /*2790*/  LEA.HI.X.SX32 R77, R19, c[0x0][0x16c], 0x1, P5 ;  /* 0x00005b00134d7a11 */ /* 0x000fe400028f0eff */
[----:B------:R-:W-:Y:S02]  /*27a0*/  LEA R68, P6, R36, c[0x0][0x168], 0x1 ;  /* 0x00005a0024447a11 */ /* 0x000fe400078c08ff */
[----:B------:R-:W-:Y:S02]  /*27b0*/  LEA R70, P0, R38, c[0x0][0x168], 0x1 ;  /* 0x00005a0026467a11 */ /* 0x000fe400078008ff */
[----:B------:R-:W-:Y:S02]  /*27c0*/  LEA R72, P1, R40, c[0x0][0x168], 0x1 ;  /* 0x00005a0028487a11 */ /* 0x000fe400078208ff */
[----:B------:R-:W-:Y:S02]  /*27d0*/  LEA R74, P2, R42, c[0x0][0x168], 0x1 ;  /* 0x00005a002a4a7a11 */ /* 0x000fe400078408ff */
[----:B------:R-:W-:-:S02]  /*27e0*/  LEA R13, P3, R25, c[0x0][0x168], 0x1 ;  /* 0x00005a00190d7a11 */ /* 0x000fc400078608ff */
[----:B------:R-:W-:Y:S02]  /*27f0*/  LEA R9, P4, R27, c[0x0][0x168], 0x1 ;  /* 0x00005a001b097a11 */ /* 0x000fe400078808ff */
[----:B------:R-:W-:Y:S02]  /*2800*/  LEA R62, P5, R63, c[0x0][0x168], 0x1 ;  /* 0x00005a003f3e7a11 */ /* 0x000fe400078a08ff */
[----:B------:R-:W-:Y:S02]  /*2810*/  LEA.HI.X.SX32 R69, R36, c[0x0][0x16c], 0x1, P6 ;  /* 0x00005b0024457a11 */ /* 0x000fe400030f0eff */
[----:B------:R-:W-:Y:S02]  /*2820*/  LEA.HI.X.SX32 R71, R38, c[0x0][0x16c], 0x1, P0 ;  /* 0x00005b0026477a11 */ /* 0x000fe400000f0eff */
[----:B------:R-:W-:Y:S02]  /*2830*/  LEA.HI.X.SX32 R73, R40, c[0x0][0x16c], 0x1, P1 ;  /* 0x00005b0028497a11 */ /* 0x000fe400008f0eff */
[----:B------:R-:W-:-:S02]  /*2840*/  LEA.HI.X.SX32 R75, R42, c[0x0][0x16c], 0x1, P2 ;  /* 0x00005b002a4b7a11 */ /* 0x000fc400010f0eff */
[----:B------:R-:W-:Y:S02]  /*2850*/  LEA.HI.X.SX32 R140, R25, c[0x0][0x16c], 0x1, P3 ;  /* 0x00005b00198c7a11 */ /* 0x000fe400018f0eff */
[----:B------:R-:W-:Y:S02]  /*2860*/  LEA.HI.X.SX32 R138, R27, c[0x0][0x16c], 0x1, P4 ;  /* 0x00005b001b8a7a11 */ /* 0x000fe400020f0eff */
[----:B------:R-:W-:Y:S02]  /*2870*/  LEA.HI.X.SX32 R63, R63, c[0x0][0x16c], 0x1, P5 ;  /* 0x00005b003f3f7a11 */ /* 0x000fe400028f0eff */
[----:B------:R-:W-:Y:S02]  /*2880*/  LOP3.LUT R110, R43, 0x200, R106, 0xf8, !PT ;  /* 0x000002002b6e7812 */ /* 0x000fe400078ef86a */
[----:B------:R-:W-:Y:S02]  /*2890*/  LEA R64, P6, R65, c[0x0][0x168], 0x1 ;  /* 0x00005a0041407a11 */ /* 0x000fe400078c08ff */
[----:B------:R-:W-:-:S02]  /*28a0*/  LEA R66, P0, R67, c[0x0][0x168], 0x1 ;  /* 0x00005a0043427a11 */ /* 0x000fc400078008ff */
[----:B------:R-:W-:Y:S02]  /*28b0*/  LEA R48, P1, R49, c[0x0][0x168], 0x1 ;  /* 0x00005a0031307a11 */ /* 0x000fe400078208ff */
[----:B------:R-:W-:Y:S02]  /*28c0*/  LEA R50, P2, R51, c[0x0][0x168], 0x1 ;  /* 0x00005a0033327a11 */ /* 0x000fe400078408ff */
[----:B------:R-:W-:Y:S02]  /*28d0*/  LEA R52, P3, R37, c[0x0][0x168], 0x1 ;  /* 0x00005a0025347a11 */ /* 0x000fe400078608ff */
[----:B------:R-:W-:Y:S02]  /*28e0*/  LEA R54, P4, R39, c[0x0][0x168], 0x1 ;  /* 0x00005a0027367a11 */ /* 0x000fe400078808ff */
[----:B------:R-:W-:Y:S02]  /*28f0*/  LEA R56, P5, R57, c[0x0][0x168], 0x1 ;  /* 0x00005a0039387a11 */ /* 0x000fe400078a08ff */
[----:B------:R-:W-:-:S02]  /*2900*/  LOP3.LUT R112, R107, 0x40, RZ, 0x3c, !PT ;  /* 0x000000406b707812 */ /* 0x000fc400078e3cff */
[----:B------:R-:W-:Y:S02]  /*2910*/  LOP3.LUT R114, R108, 0x40, RZ, 0x3c, !PT ;  /* 0x000000406c727812 */ /* 0x000fe400078e3cff */
[----:B------:R-:W-:Y:S02]  /*2920*/  LOP3.LUT R116, R110, 0x20, RZ, 0x3c, !PT ;  /* 0x000000206e747812 */ /* 0x000fe400078e3cff */
[----:B------:R-:W-:Y:S02]  /*2930*/  LEA.HI.X.SX32 R65, R65, c[0x0][0x16c], 0x1, P6 ;  /* 0x00005b0041417a11 */ /* 0x000fe400030f0eff */
[----:B------:R-:W-:Y:S02]  /*2940*/  LEA.HI.X.SX32 R67, R67, c[0x0][0x16c], 0x1, P0 ;  /* 0x00005b0043437a11 */ /* 0x000fe400000f0eff */
[----:B------:R-:W-:Y:S02]  /*2950*/  LEA.HI.X.SX32 R49, R49, c[0x0][0x16c], 0x1, P1 ;  /* 0x00005b0031317a11 */ /* 0x000fe400008f0eff */
[----:B------:R-:W-:-:S02]  /*2960*/  LEA.HI.X.SX32 R51, R51, c[0x0][0x16c], 0x1, P2 ;  /* 0x00005b0033337a11 */ /* 0x000fc400010f0eff */
[----:B------:R-:W-:Y:S02]  /*2970*/  LEA.HI.X.SX32 R53, R37, c[0x0][0x16c], 0x1, P3 ;  /* 0x00005b0025357a11 */ /* 0x000fe400018f0eff */
[----:B------:R-:W-:Y:S02]  /*2980*/  LEA.HI.X.SX32 R55, R39, c[0x0][0x16c], 0x1, P4 ;  /* 0x00005b0027377a11 */ /* 0x000fe400020f0eff */
[----:B------:R-:W-:Y:S02]  /*2990*/  LEA.HI.X.SX32 R57, R57, c[0x0][0x16c], 0x1, P5 ;  /* 0x00005b0039397a11 */ /* 0x000fe400028f0eff */
.L_x_2:
[----:B------:R-:W-:Y:S01]  /*29a0*/  ISETP.GE.AND P0, PT, R102, UR4, PT ;  /* 0x0000000466007c0c */ /* 0x000fe2000bf06270 */
[--C-:B------:R-:W-:Y:S01]  /*29b0*/  IMAD.WIDE R16, R111, 0x2, R2.reuse ;  /* 0x000000026f107825 */ /* 0x100fe200078e0202 */
[----:B------:R-:W-:Y:S02]  /*29c0*/  ISETP.GE.AND P1, PT, R124, UR4, PT ;  /* 0x000000047c007c0c */ /* 0x000fe4000bf26270 */
[----:B------:R-:W-:Y:S01]  /*29d0*/  ISETP.GE.AND P2, PT, R126, UR4, PT ;  /* 0x000000047e007c0c */ /* 0x000fe2000bf46270 */
[----:B------:R-:W-:Y:S01]  /*29e0*/  IMAD.WIDE R14, R125, 0x2, R2 ;  /* 0x000000027d0e7825 */ /* 0x000fe200078e0202 */
[----:B------:R-:W-:-:S02]  /*29f0*/  PRMT R4, RZ, 0x7610, R4 ;  /* 0x00007610ff047816 */ /* 0x000fc40000000004 */
[----:B------:R-:W-:Y:S01]  /*2a00*/  PRMT R6, RZ, 0x7610, R6 ;  /* 0x00007610ff067816 */ /* 0x000fe20000000006 */
[----:B------:R-:W-:Y:S01]  /*2a10*/  IMAD.WIDE R24, R123, 0x2, R2 ;  /* 0x000000027b187825 */ /* 0x000fe200078e0202 */
[----:B------:R-:W-:Y:S02]  /*2a20*/  PRMT R8, RZ, 0x7610, R8 ;  /* 0x00007610ff087816 */ /* 0x000fe40000000008 */
[----:B------:R-:W-:Y:S01]  /*2a30*/  ISETP.GE.AND P3, PT, R144, UR4, PT ;  /* 0x0000000490007c0c */ /* 0x000fe2000bf66270 */
[----:B------:R0:W2:Y:S01]  /*2a40*/  @!P0 LDG.E.U16 R4, [R16.64] ;  /* 0x0000000610048981 */ /* 0x0000a2000c1e1500 */
[----:B------:R-:W-:Y:S02]  /*2a50*/  ISETP.GE.AND P0, PT, R128, UR4, PT ;  /* 0x0000000480007c0c */ /* 0x000fe4000bf06270 */
[----:B------:R-:W-:Y:S01]  /*2a60*/  ISETP.GE.AND P4, PT, R145, UR4, PT ;  /* 0x0000000491007c0c */ /* 0x000fe2000bf86270 */
[----:B------:R1:W3:Y:S01]  /*2a70*/  @!P1 LDG.E.U16 R6, [R14.64] ;  /* 0x000000060e069981 */ /* 0x0002e2000c1e1500 */
[----:B------:R-:W-:-:S03]  /*2a80*/  ISETP.GE.AND P1, PT, R142, UR4, PT ;  /* 0x000000048e007c0c */ /* 0x000fc6000bf26270 */
[----:B------:R4:W5:Y:S01]  /*2a90*/  @!P2 LDG.E.U16 R8, [R24.64] ;  /* 0x000000061808a981 */ /* 0x000962000c1e1500 */
[----:B------:R-:W-:Y:S01]  /*2aa0*/  ISETP.GE.AND P2, PT, R143, UR4, PT ;  /* 0x000000048f007c0c */ /* 0x000fe2000bf46270 */
[----:B------:R-:W-:Y:S01]  /*2ab0*/  IMAD.WIDE R36, R121, 0x2, R2 ;  /* 0x0000000279247825 */ /* 0x000fe200078e0202 */
[----:B------:R-:W-:Y:S02]  /*2ac0*/  PRMT R12, RZ, 0x7610, R12 ;  /* 0x00007610ff0c7816 */ /* 0x000fe4000000000c */
[----:B------:R-:W-:Y:S01]  /*2ad0*/  PRMT R10, RZ, 0x7610, R10 ;  /* 0x00007610ff0a7816 */ /* 0x000fe2000000000a */
[----:B------:R-:W-:Y:S01]  /*2ae0*/  IMAD.WIDE R40, R119, 0x2, R2 ;  /* 0x0000000277287825 */ /* 0x000fe200078e0202 */
[----:B------:R-:W-:Y:S02]  /*2af0*/  PRMT R18, RZ, 0x7610, R18 ;  /* 0x00007610ff127816 */ /* 0x000fe40000000012 */
[----:B0-----:R-:W-:Y:S01]  /*2b00*/  PRMT R16, RZ, 0x7610, R16 ;  /* 0x00007610ff107816 */ /* 0x001fe20000000010 */
[----:B------:R-:W-:Y:S01]  /*2b10*/  IMAD.WIDE R26, R117, 0x2, R2 ;  /* 0x00000002751a7825 */ /* 0x000fe200078e0202 */
[----:B-1----:R-:W-:Y:S01]  /*2b20*/  PRMT R14, RZ, 0x7610, R14 ;  /* 0x00007610ff0e7816 */ /* 0x002fe2000000000e */
[----:B------:R0:W5:Y:S02]  /*2b30*/  @!P0 LDG.E.U16 R12, [R36.64] ;  /* 0x00000006240c8981 */ /* 0x000164000c1e1500 */
[----:B------:R-:W-:-:S02]  /*2b40*/  IMAD.WIDE R38, R115, 0x2, R2 ;  /* 0x0000000273267825 */ /* 0x000fc400078e0202 */
[----:B------:R1:W5:Y:S02]  /*2b50*/  @!P1 LDG.E.U16 R10, [R40.64] ;  /* 0x00000006280a9981 */ /* 0x000364000c1e1500 */
[----:B----4-:R-:W-:Y:S02]  /*2b60*/  IMAD.WIDE R24, R113, 0x2, R2 ;  /* 0x0000000271187825 */ /* 0x010fe400078e0202 */
[----:B------:R4:W5:Y:S04]  /*2b70*/  @!P2 LDG.E.U16 R18, [R26.64] ;  /* 0x000000061a12a981 */ /* 0x000968000c1e1500 */
[----:B------:R0:W5:Y:S04]  /*2b80*/  @!P3 LDG.E.U16 R16, [R38.64] ;  /* 0x000000062610b981 */ /* 0x000168000c1e1500 */
[----:B------:R0:W5:Y:S04]  /*2b90*/  @!P4 LDG.E.U16 R14, [R24.64] ;  /* 0x00000006180ec981 */ /* 0x000168000c1e1500 */
[----:B------:R-:W-:Y:S01]  /*2ba0*/  BAR.SYNC.DEFER_BLOCKING 0x0 ;  /* 0x0000000000007b1d */ /* 0x000fe20000010000 */
[----:B------:R-:W-:Y:S01]  /*2bb0*/  ISETP.GE.AND P0, PT, R104, UR4, PT ;  /* 0x0000000468007c0c */ /* 0x000fe2000bf06270 */
[----:B------:R-:W-:Y:S01]  /*2bc0*/  IMAD.WIDE R58, R109, 0x2, R50 ;  /* 0x000000026d3a7825 */ /* 0x000fe200078e0232 */
[----:B------:R-:W-:-:S02]  /*2bd0*/  PRMT R5, RZ, 0x7610, R5 ;  /* 0x00007610ff057816 */ /* 0x000fc40000000005 */
[----:B------:R-:W-:Y:S01]  /*2be0*/  PRMT R7, RZ, 0x7610, R7 ;  /* 0x00007610ff077816 */ /* 0x000fe20000000007 */
[C---:B------:R-:W-:Y:S01]  /*2bf0*/  IMAD.WIDE R42, R109.reuse, 0x2, R48 ;  /* 0x000000026d2a7825 */ /* 0x040fe200078e0230 */
[----:B0-----:R-:W-:Y:S02]  /*2c00*/  PRMT R24, RZ, 0x7610, R24 ;  /* 0x00007610ff187816 */ /* 0x001fe40000000018 */
[----:B------:R-:W-:Y:S01]  /*2c10*/  PRMT R36, RZ, 0x7610, R36 ;  /* 0x00007610ff247816 */ /* 0x000fe20000000024 */
[----:B------:R-:W-:Y:S01]  /*2c20*/  IMAD.WIDE R60, R109, 0x2, R54 ;  /* 0x000000026d3c7825 */ /* 0x000fe200078e0236 */
[----:B----4-:R-:W-:-:S03]  /*2c30*/  PRMT R26, RZ, 0x7610, R26 ;  /* 0x00007610ff1a7816 */ /* 0x010fc6000000001a */
[----:B------:R-:W-:Y:S01]  /*2c40*/  IMAD.WIDE R38, R109, 0x2, R56 ;  /* 0x000000026d267825 */ /* 0x000fe200078e0238 */
[----:B------:R-:W-:-:S03]  /*2c50*/  PRMT R11, RZ, 0x7610, R11 ;  /* 0x00007610ff0b7816 */ /* 0x000fc6000000000b */
[C---:B-1----:R-:W-:Y:S01]  /*2c60*/  IMAD.WIDE R40, R109.reuse, 0x2, R52 ;  /* 0x000000026d287825 */ /* 0x042fe200078e0234 */
[----:B------:R0:W4:Y:S03]  /*2c70*/  @!P0 LDG.E.U16 R5, [R58.64] ;  /* 0x000000063a058981 */ /* 0x000126000c1e1500 */
[----:B------:R-:W-:Y:S01]  /*2c80*/  IMAD.WIDE R148, R109, 0x2, R62 ;  /* 0x000000026d947825 */ /* 0x000fe200078e023e */
[----:B------:R1:W4:Y:S04]  /*2c90*/  @!P0 LDG.E.U16 R24, [R42.64] ;  /* 0x000000062a188981 */ /* 0x000328000c1e1500 */
[----:B------:R1:W4:Y:S01]  /*2ca0*/  @!P0 LDG.E.U16 R7, [R60.64] ;  /* 0x000000063c078981 */ /* 0x000322000c1e1500 */
[----:B0-----:R-:W-:-:S02]  /*2cb0*/  IMAD.MOV.U32 R58, RZ, RZ, R13 ;  /* 0x000000ffff3a7224 */ /* 0x001fc400078e000d */
[----:B------:R-:W-:Y:S01]  /*2cc0*/  IMAD.MOV.U32 R59, RZ, RZ, R140 ;  /* 0x000000ffff3b7224 */ /* 0x000fe200078e008c */
[----:B------:R-:W-:Y:S01]  /*2cd0*/  PRMT R13, RZ, 0x7610, R13 ;  /* 0x00007610ff0d7816 */ /* 0x000fe2000000000d */
[----:B------:R0:W4:Y:S02]  /*2ce0*/  @!P0 LDG.E.U16 R36, [R38.64] ;  /* 0x0000000626248981 */ /* 0x000124000c1e1500 */
[C---:B-1----:R-:W-:Y:S02]  /*2cf0*/  IMAD.WIDE R42, R109.reuse, 0x2, R58 ;  /* 0x000000026d2a7825 */ /* 0x042fe400078e023a */
[----:B------:R1:W4:Y:S02]  /*2d00*/  @!P0 LDG.E.U16 R26, [R40.64] ;  /* 0x00000006281a8981 */ /* 0x000324000c1e1500 */
[--C-:B------:R-:W-:Y:S02]  /*2d10*/  IMAD.MOV.U32 R60, RZ, RZ, R9.reuse ;  /* 0x000000ffff3c7224 */ /* 0x100fe400078e0009 */
[----:B------:R-:W-:Y:S01]  /*2d20*/  IMAD.MOV.U32 R61, RZ, RZ, R138 ;  /* 0x000000ffff3d7224 */ /* 0x000fe200078e008a */
[----:B------:R-:W-:Y:S01]  /*2d30*/  PRMT R9, RZ, 0x7610, R9 ;  /* 0x00007610ff097816 */ /* 0x000fe20000000009 */
[C---:B------:R-:W-:Y:S01]  /*2d40*/  IMAD.WIDE R150, R109.reuse, 0x2, R64 ;  /* 0x000000026d967825 */ /* 0x040fe200078e0240 */
[----:B0-----:R-:W-:Y:S01]  /*2d50*/  PRMT R38, RZ, 0x7610, R38 ;  /* 0x00007610ff267816 */ /* 0x001fe20000000026 */
[----:B------:R0:W4:Y:S01]  /*2d60*/  @!P0 LDG.E.U16 R11, [R148.64] ;  /* 0x00000006940b8981 */ /* 0x000122000c1e1500 */
[----:B------:R-:W-:Y:S01]  /*2d70*/  PRMT R156, RZ, 0x7610, R156 ;  /* 0x00007610ff9c7816 */ /* 0x000fe2000000009c */
[C---:B------:R-:W-:Y:S01]  /*2d80*/  IMAD.WIDE R152, R109.reuse, 0x2, R66 ;  /* 0x000000026d987825 */ /* 0x040fe200078e0242 */
[----:B-1----:R-:W-:Y:S01]  /*2d90*/  PRMT R40, RZ, 0x7610, R40 ;  /* 0x00007610ff287816 */ /* 0x002fe20000000028 */
[----:B------:R1:W4:Y:S01]  /*2da0*/  @!P0 LDG.E.U16 R13, [R42.64] ;  /* 0x000000062a0d8981 */ /* 0x000322000c1e1500 */
[----:B------:R-:W-:Y:S01]  /*2db0*/  PRMT R17, RZ, 0x7610, R17 ;  /* 0x00007610ff117816 */ /* 0x000fe20000000011 */
[C---:B------:R-:W-:Y:S01]  /*2dc0*/  IMAD.WIDE R146, R109.reuse, 0x2, R60 ;  /* 0x000000026d927825 */ /* 0x040fe200078e023c */
[----:B------:R-:W-:Y:S01]  /*2dd0*/  PRMT R15, RZ, 0x7610, R15 ;  /* 0x00007610ff0f7816 */ /* 0x000fe2000000000f */
[----:B------:R1:W4:Y:S02]  /*2de0*/  @!P0 LDG.E.U16 R38, [R150.64] ;  /* 0x0000000696268981 */ /* 0x000324000c1e1500 */
[C---:B0-----:R-:W-:Y:S01]  /*2df0*/  IMAD.WIDE R148, R109.reuse, 0x2, R70 ;  /* 0x000000026d947825 */ /* 0x041fe200078e0246 */
[----:B------:R-:W-:Y:S01]  /*2e00*/  PRMT R154, RZ, 0x7610, R154 ;  /* 0x00007610ff9a7816 */ /* 0x000fe2000000009a */
[----:B------:R0:W4:Y:S02]  /*2e10*/  @!P0 LDG.E.U16 R9, [R152.64] ;  /* 0x0000000698098981 */ /* 0x000124000c1e1500 */
[C---:B-1----:R-:W-:Y:S01]  /*2e20*/  IMAD.WIDE R42, R109.reuse, 0x2, R68 ;  /* 0x000000026d2a7825 */ /* 0x042fe200078e0244 */
[----:B------:R-:W-:Y:S01]  /*2e30*/  PRMT R158, RZ, 0x7610, R158 ;  /* 0x00007610ff9e7816 */ /* 0x000fe2000000009e */
[----:B------:R1:W4:Y:S01]  /*2e40*/  @!P0 LDG.E.U16 R40, [R146.64] ;  /* 0x0000000692288981 */ /* 0x000322000c1e1500 */
[----:B------:R-:W-:Y:S01]  /*2e50*/  PRMT R19, RZ, 0x7610, R19 ;  /* 0x00007610ff137816 */ /* 0x000fe20000000013 */
[C---:B------:R-:W-:Y:S01]  /*2e60*/  IMAD.WIDE R150, R109.reuse, 0x2, R72 ;  /* 0x000000026d967825 */ /* 0x040fe200078e0248 */
[----:B------:R-:W-:Y:S01]  /*2e70*/  PRMT R160, RZ, 0x7610, R160 ;  /* 0x00007610ffa07816 */ /* 0x000fe200000000a0 */
[----:B------:R1:W4:Y:S02]  /*2e80*/  @!P0 LDG.E.U16 R156, [R148.64] ;  /* 0x00000006949c8981 */ /* 0x000324000c1e1500 */
[----:B0-----:R-:W-:-:S02]  /*2e90*/  IMAD.WIDE R152, R109, 0x2, R74 ;  /* 0x000000026d987825 */ /* 0x001fc400078e024a */
[----:B------:R0:W4:Y:S02]  /*2ea0*/  @!P0 LDG.E.U16 R17, [R42.64] ;  /* 0x000000062a118981 */ /* 0x000124000c1e1500 */
[C---:B-1----:R-:W-:Y:S01]  /*2eb0*/  IMAD.WIDE R146, R109.reuse, 0x2, R76 ;  /* 0x000000026d927825 */ /* 0x042fe200078e024c */
[----:B------:R-:W-:Y:S01]  /*2ec0*/  PRMT R25, RZ, 0x7610, R25 ;  /* 0x00007610ff197816 */ /* 0x000fe20000000019 */
[----:B------:R1:W4:Y:S02]  /*2ed0*/  @!P0 LDG.E.U16 R15, [R150.64] ;  /* 0x00000006960f8981 */ /* 0x000324000c1e1500 */
[C---:B------:R-:W-:Y:S01]  /*2ee0*/  IMAD.WIDE R148, R109.reuse, 0x2, R80 ;  /* 0x000000026d947825 */ /* 0x040fe200078e0250 */
[----:B------:R-:W-:Y:S01]  /*2ef0*/  PRMT R162, RZ, 0x7610, R162 ;  /* 0x00007610ffa27816 */ /* 0x000fe200000000a2 */
[----:B------:R1:W4:Y:S02]  /*2f00*/  @!P0 LDG.E.U16 R154, [R152.64] ;  /* 0x00000006989a8981 */ /* 0x000324000c1e1500 */
[C---:B0-----:R-:W-:Y:S01]  /*2f10*/  IMAD.WIDE R42, R109.reuse, 0x2, R78 ;  /* 0x000000026d2a7825 */ /* 0x041fe200078e024e */
[----:B------:R-:W-:Y:S01]  /*2f20*/  PRMT R27, RZ, 0x7610, R27 ;  /* 0x00007610ff1b7816 */ /* 0x000fe2000000001b */
[----:B------:R0:W4:Y:S01]  /*2f30*/  @!P0 LDG.E.U16 R158, [R146.64] ;  /* 0x00000006929e8981 */ /* 0x000122000c1e1500 */
[----:B------:R-:W-:Y:S01]  /*2f40*/  PRMT R164, RZ, 0x7610, R164 ;  /* 0x00007610ffa47816 */ /* 0x000fe200000000a4 */
[C---:B-1----:R-:W-:Y:S01]  /*2f50*/  IMAD.WIDE R150, R109.reuse, 0x2, R82 ;  /* 0x000000026d967825 */ /* 0x042fe200078e0252 */
[----:B------:R-:W-:Y:S01]  /*2f60*/  PRMT R37, RZ, 0x7610, R37 ;  /* 0x00007610ff257816 */ /* 0x000fe20000000025 */
[----:B------:R1:W4:Y:S02]  /*2f70*/  @!P0 LDG.E.U16 R19, [R148.64] ;  /* 0x0000000694138981 */ /* 0x000324000c1e1500 */
[----:B------:R-:W-:-:S02]  /*2f80*/  IMAD.WIDE R152, R109, 0x2, R88 ;  /* 0x000000026d987825 */ /* 0x000fc400078e0258 */
[----:B------:R1:W4:Y:S02]  /*2f90*/  @!P0 LDG.E.U16 R160, [R42.64] ;  /* 0x000000062aa08981 */ /* 0x000324000c1e1500 */
[C---:B0-----:R-:W-:Y:S01]  /*2fa0*/  IMAD.WIDE R146, R109.reuse, 0x2, R84 ;  /* 0x000000026d927825 */ /* 0x041fe200078e0254 */
[----:B------:R-:W-:Y:S01]  /*2fb0*/  PRMT R166, RZ, 0x7610, R166 ;  /* 0x00007610ffa67816 */ /* 0x000fe200000000a6 */
[----:B------:R0:W4:Y:S02]  /*2fc0*/  @!P0 LDG.E.U16 R25, [R150.64] ;  /* 0x0000000696198981 */ /* 0x000124000c1e1500 */
[C---:B-1----:R-:W-:Y:S01]  /*2fd0*/  IMAD.WIDE R148, R109.reuse, 0x2, R86 ;  /* 0x000000026d947825 */ /* 0x042fe200078e0256 */
[----:B------:R-:W-:Y:S01]  /*2fe0*/  PRMT R39, RZ, 0x7610, R39 ;  /* 0x00007610ff277816 */ /* 0x000fe20000000027 */
[----:B------:R1:W4:Y:S02]  /*2ff0*/  @!P0 LDG.E.U16 R162, [R146.64] ;  /* 0x0000000692a28981 */ /* 0x000324000c1e1500 */
[----:B------:R-:W-:-:S02]  /*3000*/  IMAD.WIDE R42, R109, 0x2, R90 ;  /* 0x000000026d2a7825 */ /* 0x000fc400078e025a */
[----:B------:R1:W4:Y:S02]  /*3010*/  @!P0 LDG.E.U16 R27, [R152.64] ;  /* 0x00000006981b8981 */ /* 0x000324000c1e1500 */
[C---:B0-----:R-:W-:Y:S02]  /*3020*/  IMAD.WIDE R150, R109.reuse, 0x2, R94 ;  /* 0x000000026d967825 */ /* 0x041fe400078e025e */
[----:B------:R0:W4:Y:S02]  /*3030*/  @!P0 LDG.E.U16 R164, [R148.64] ;  /* 0x0000000694a48981 */ /* 0x000124000c1e1500 */
[C---:B-1----:R-:W-:Y:S02]  /*3040*/  IMAD.WIDE R146, R109.reuse, 0x2, R92 ;  /* 0x000000026d927825 */ /* 0x042fe400078e025c */
[----:B------:R1:W4:Y:S01]  /*3050*/  @!P0 LDG.E.U16 R37, [R42.64] ;  /* 0x000000062a258981 */ /* 0x000322000c1e1500 */
[----:B------:R-:W-:Y:S02]  /*3060*/  PRMT R152, RZ, 0x7610, R152 ;  /* 0x00007610ff987816 */ /* 0x000fe40000000098 */
[----:B------:R-:W-:Y:S01]  /*3070*/  PRMT R153, RZ, 0x7610, R153 ;  /* 0x00007610ff997816 */ /* 0x000fe20000000099 */
[----:B------:R1:W4:Y:S01]  /*3080*/  @!P0 LDG.E.U16 R166, [R150.64] ;  /* 0x0000000696a68981 */ /* 0x000322000c1e1500 */
[----:B0-----:R-:W-:Y:S01]  /*3090*/  IMAD.WIDE R148, R109, 0x2, R96 ;  /* 0x000000026d947825 */ /* 0x001fe200078e0260 */
[----:B------:R-:W-:-:S02]  /*30a0*/  PRMT R168, RZ, 0x7610, R168 ;  /* 0x00007610ffa87816 */ /* 0x000fc400000000a8 */
[----:B------:R0:W4:Y:S01]  /*30b0*/  @!P0 LDG.E.U16 R39, [R146.64] ;  /* 0x0000000692278981 */ /* 0x000122000c1e1500 */
[----:B-1----:R-:W-:-:S03]  /*30c0*/  IMAD.WIDE R42, R109, 0x2, R98 ;  /* 0x000000026d2a7825 */ /* 0x002fc600078e0262 */
[----:B------:R1:W4:Y:S01]  /*30d0*/  @!P0 LDG.E.U16 R152, [R148.64] ;  /* 0x0000000694988981 */ /* 0x000322000c1e1500 */
[----:B------:R-:W-:-:S03]  /*30e0*/  PRMT R150, RZ, 0x7610, R150 ;  /* 0x00007610ff967816 */ /* 0x000fc60000000096 */
[----:B------:R1:W4:Y:S01]  /*30f0*/  @!P0 LDG.E.U16 R153, [R42.64] ;  /* 0x000000062a998981 */ /* 0x000322000c1e1500 */
[----:B------:R-:W-:Y:S01]  /*3100*/  PRMT R151, RZ, 0x7610, R151 ;  /* 0x00007610ff977816 */ /* 0x000fe20000000097 */
[----:B0-----:R-:W-:-:S04]  /*3110*/  IMAD.WIDE R146, R109, 0x2, R130 ;  /* 0x000000026d927825 */ /* 0x001fc800078e0282 */
[C---:B-1----:R-:W-:Y:S01]  /*3120*/  IMAD.WIDE R148, R109.reuse, 0x2, R132 ;  /* 0x000000026d947825 */ /* 0x042fe200078e0284 */
[----:B------:R0:W4:Y:S03]  /*3130*/  @!P0 LDG.E.U16 R150, [R146.64] ;  /* 0x0000000692968981 */ /* 0x000126000c1e1500 */
[C---:B------:R-:W-:Y:S01]  /*3140*/  IMAD.WIDE R42, R109.reuse, 0x2, R134 ;  /* 0x000000026d2a7825 */ /* 0x040fe200078e0286 */
[----:B------:R1:W4:Y:S03]  /*3150*/  @!P0 LDG.E.U16 R151, [R148.64] ;  /* 0x0000000694978981 */ /* 0x000326000c1e1500 */
[----:B------:R-:W-:Y:S02]  /*3160*/  IMAD.MOV.U32 R138, RZ, RZ, R120 ;  /* 0x000000ffff8a7224 */ /* 0x000fe400078e0078 */
[----:B------:R-:W-:Y:S01]  /*3170*/  IMAD.MOV.U32 R140, RZ, RZ, R122 ;  /* 0x000000ffff8c7224 */ /* 0x000fe200078e007a */
[----:B------:R-:W-:Y:S01]  /*3180*/  PRMT R120, RZ, 0x7610, R120 ;  /* 0x00007610ff787816 */ /* 0x000fe20000000078 */
[----:B------:R1:W4:Y:S01]  /*3190*/  @!P0 LDG.E.U16 R168, [R42.64] ;  /* 0x000000062aa88981 */ /* 0x000322000c1e1500 */
[----:B0-----:R-:W-:Y:S01]  /*31a0*/  IMAD.WIDE R146, R109, 0x2, R138 ;  /* 0x000000026d927825 */ /* 0x001fe200078e028a */
[----:B------:R-:W-:-:S02]  /*31b0*/  PRMT R155, RZ, 0x7610, R155 ;  /* 0x00007610ff9b7816 */ /* 0x000fc4000000009b */
[----:B------:R-:W-:Y:S01]  /*31c0*/  PRMT R157, RZ, 0x7610, R157 ;  /* 0x00007610ff9d7816 */ /* 0x000fe2000000009d */
[C---:B-1----:R-:W-:Y:S01]  /*31d0*/  IMAD.WIDE R148, R109.reuse, 0x2, R140 ;  /* 0x000000026d947825 */ /* 0x042fe200078e028c */
[----:B------:R-:W4:Y:S03]  /*31e0*/  @!P0 LDG.E.U16 R120, [R146.64] ;  /* 0x0000000692788981 */ /* 0x000f26000c1e1500 */
[----:B------:R-:W-:Y:S01]  /*31f0*/  IMAD.WIDE R42, R109, 0x2, R136 ;  /* 0x000000026d2a7825 */ /* 0x000fe200078e0288 */
[----:B------:R-:W4:Y:S04]  /*3200*/  @!P0 LDG.E.U16 R155, [R148.64] ;  /* 0x00000006949b8981 */ /* 0x000f28000c1e1500 */
[----:B------:R-:W4:Y:S04]  /*3210*/  @!P0 LDG.E.U16 R157, [R42.64] ;  /* 0x000000062a9d8981 */ /* 0x000f28000c1e1500 */
[----:B--2---:R-:W-:Y:S04]  /*3220*/  STS.U16 [R107+0x4000], R4 ;  /* 0x004000046b007388 */ /* 0x004fe80000000400 */
[----:B---3--:R-:W-:Y:S04]  /*3230*/  STS.U16 [R107+0x4200], R6 ;  /* 0x004200066b007388 */ /* 0x008fe80000000400 */
[----:B-----5:R-:W-:Y:S04]  /*3240*/  STS.U16 [R107+0x4400], R8 ;  /* 0x004400086b007388 */ /* 0x020fe80000000400 */
[----:B------:R-:W-:Y:S04]  /*3250*/  STS.U16 [R107+0x4600], R12 ;  /* 0x0046000c6b007388 */ /* 0x000fe80000000400 */
[----:B------:R-:W-:Y:S04]  /*3260*/  STS.U16 [R107+0x4800], R10 ;  /* 0x0048000a6b007388 */ /* 0x000fe80000000400 */
[----:B------:R-:W-:Y:S04]  /*3270*/  STS.U16 [R107+0x4a00], R18 ;  /* 0x004a00126b007388 */ /* 0x000fe80000000400 */
[----:B------:R-:W-:Y:S04]  /*3280*/  STS.U16 [R107+0x4c00], R16 ;  /* 0x004c00106b007388 */ /* 0x000fe80000000400 */
[----:B------:R-:W-:Y:S04]  /*3290*/  STS.U16 [R107+0x4e00], R14 ;  /* 0x004e000e6b007388 */ /* 0x000fe80000000400 */
[----:B----4-:R-:W-:Y:S04]  /*32a0*/  STS.U16 [R107+0x800], R24 ;  /* 0x000800186b007388 */ /* 0x010fe80000000400 */
[----:B------:R-:W-:Y:S04]  /*32b0*/  STS.U16 [R107], R36 ;  /* 0x000000246b007388 */ /* 0x000fe80000000400 */
[----:B------:R-:W-:Y:S04]  /*32c0*/  STS.U16 [R107+0x400], R26 ;  /* 0x0004001a6b007388 */ /* 0x000fe80000000400 */
        /* <DEDUP_REMOVED lines=29> */
[----:B------:R-:W-:Y:S06]  /*34a0*/  BAR.SYNC.DEFER_BLOCKING 0x0 ;  /* 0x0000000000007b1d */ /* 0x000fec0000010000 */
[----:B------:R-:W-:Y:S04]  /*34b0*/  LDSM.16.MT88.4 R40, [R110+0x4000] ;  /* 0x004000006e28783b */ /* 0x000fe80000004200 */
[----:B------:R-:W0:Y:S04]  /*34c0*/  LDSM.16.M88.4 R16, [R108] ;  /* 0x000000006c10783b */ /* 0x000e280000000200 */
[----:B------:R-:W1:Y:S04]  /*34d0*/  LDSM.16.M88.4 R12, [R108+0x2000] ;  /* 0x002000006c0c783b */ /* 0x000e680000000200 */
[----:B------:R-:W2:Y:S04]  /*34e0*/  LDSM.16.MT88.4 R4, [R116+0x4000] ;  /* 0x004000007404783b */ /* 0x000ea80000004200 */
[----:B------:R-:W3:Y:S04]  /*34f0*/  LDSM.16.MT88.4 R24, [R110+0x4400] ;  /* 0x004400006e18783b */ /* 0x000ee80000004200 */
[----:B------:R-:W-:Y:S01]  /*3500*/  LDSM.16.M88.4 R8, [R114+0x2000] ;  /* 0x002000007208783b */ /* 0x000fe20000000200 */
[C---:B0-----:R-:W-:Y:S03]  /*3510*/  HMMA.16816.F32.BF16 R36, R40.reuse, R16, R20 ;  /* 0x000000102824723c */ /* 0x041fe60000041814 */
[----:B------:R-:W0:Y:S05]  /*3520*/  LDSM.16.MT88.4 R20, [R116+0x4400] ;  /* 0x004400007414783b */ /* 0x000e2a0000004200 */
[----:B-1----:R-:W-:Y:S01]  /*3530*/  HMMA.16816.F32.BF16 R40, R40, R12, R28 ;  /* 0x0000000c2828723c */ /* 0x002fe2000004181c */
[----:B------:R-:W-:Y:S07]  /*3540*/  LDSM.16.MT88.4 R28, [R110+0x4800] ;  /* 0x004800006e1c783b */ /* 0x000fee0000004200 */
[C---:B--2---:R-:W-:Y:S08]  /*3550*/  HMMA.16816.F32.BF16 R32, R4.reuse, R16, R32 ;  /* 0x000000100420723c */ /* 0x044ff00000041820 */
[----:B------:R-:W-:Y:S01]  /*3560*/  HMMA.16816.F32.BF16 R44, R4, R12, R44 ;  /* 0x0000000c042c723c */ /* 0x000fe2000004182c */
[----:B------:R-:W1:Y:S07]  /*3570*/  LDSM.16.M88.4 R4, [R114] ;  /* 0x000000007204783b */ /* 0x000e6e0000000200 */
[C---:B---3--:R-:W-:Y:S08]  /*3580*/  HMMA.16816.F32.BF16 R36, R24.reuse, R18, R36 ;  /* 0x000000121824723c */ /* 0x048ff00000041824 */
[----:B------:R-:W-:Y:S01]  /*3590*/  HMMA.16816.F32.BF16 R40, R24, R14, R40 ;  /* 0x0000000e1828723c */ /* 0x000fe20000041828 */
[----:B------:R-:W2:Y:S07]  /*35a0*/  LDSM.16.MT88.4 R24, [R116+0x4800] ;  /* 0x004800007418783b */ /* 0x000eae0000004200 */
[C---:B0-----:R-:W-:Y:S01]  /*35b0*/  HMMA.16816.F32.BF16 R32, R20.reuse, R18, R32 ;  /* 0x000000121420723c */ /* 0x041fe20000041820 */
[----:B------:R-:W-:Y:S07]  /*35c0*/  LDSM.16.MT88.4 R16, [R116+0x4c00] ;  /* 0x004c00007410783b */ /* 0x000fee0000004200 */
[----:B------:R-:W-:Y:S01]  /*35d0*/  HMMA.16816.F32.BF16 R44, R20, R14, R44 ;  /* 0x0000000e142c723c */ /* 0x000fe2000004182c */
[----:B------:R-:W0:Y:S07]  /*35e0*/  LDSM.16.MT88.4 R12, [R110+0x4c00] ;  /* 0x004c00006e0c783b */ /* 0x000e2e0000004200 */
[C---:B-1----:R-:W-:Y:S08]  /*35f0*/  HMMA.16816.F32.BF16 R36, R28.reuse, R4, R36 ;  /* 0x000000041c24723c */ /* 0x042ff00000041824 */
[----:B------:R-:W-:Y:S08]  /*3600*/  HMMA.16816.F32.BF16 R28, R28, R8, R40 ;  /* 0x000000081c1c723c */ /* 0x000ff00000041828 */
[C---:B--2---:R-:W-:Y:S08]  /*3610*/  HMMA.16816.F32.BF16 R32, R24.reuse, R4, R32 ;  /* 0x000000041820723c */ /* 0x044ff00000041820 */
[----:B------:R-:W-:Y:S01]  /*3620*/  HMMA.16816.F32.BF16 R44, R24, R8, R44 ;  /* 0x00000008182c723c */ /* 0x000fe2000004182c */
[----:B------:R-:W-:-:S04]  /*3630*/  IADD3 R118, R118, -0x1, RZ ;  /* 0xffffffff76767810 */ /* 0x000fc80007ffe0ff */
[----:B------:R-:W-:Y:S01]  /*3640*/  ISETP.NE.U32.AND P0, PT, R118, RZ, PT ;  /* 0x000000ff7600720c */ /* 0x000fe20003f05070 */
[C---:B------:R-:W-:Y:S01]  /*3650*/  IMAD.WIDE R138, R127.reuse, 0x2, R138 ;  /* 0x000000027f8a7825 */ /* 0x040fe200078e028a */
[----:B------:R-:W-:Y:S01]  /*3660*/  UIADD3 UR4, UR4, -0x40, URZ ;  /* 0xffffffc004047890 */ /* 0x000fe2000fffe03f */
[----:B0-----:R-:W-:Y:S02]  /*3670*/  HMMA.16816.F32.BF16 R20, R12, R6, R36 ;  /* 0x000000060c14723c */ /* 0x001fe40000041824 */
[----:B------:R-:W-:-:S04]  /*3680*/  IMAD.WIDE R140, R127, 0x2, R140 ;  /* 0x000000027f8c7825 */ /* 0x000fc800078e028c */
[C---:B------:R-:W-:Y:S02]  /*3690*/  IMAD.WIDE R58, R127.reuse, 0x2, R58 ;  /* 0x000000027f3a7825 */ /* 0x040fe400078e023a */
[----:B------:R-:W-:Y:S02]  /*36a0*/  HMMA.16816.F32.BF16 R28, R12, R10, R28 ;  /* 0x0000000a0c1c723c */ /* 0x000fe4000004181c */
[----:B------:R-:W-:-:S04]  /*36b0*/  IMAD.WIDE R60, R127, 0x2, R60 ;  /* 0x000000027f3c7825 */ /* 0x000fc800078e023c */
[----:B------:R-:W-:Y:S02]  /*36c0*/  IMAD.MOV.U32 R120, RZ, RZ, R138 ;  /* 0x000000ffff787224 */ /* 0x000fe400078e008a */
[----:B------:R-:W-:Y:S01]  /*36d0*/  HMMA.16816.F32.BF16 R32, R16, R6, R32 ;  /* 0x000000061020723c */ /* 0x000fe20000041820 */
[----:B------:R-:W-:Y:S02]  /*36e0*/  IMAD.MOV.U32 R122, RZ, RZ, R140 ;  /* 0x000000ffff7a7224 */ /* 0x000fe400078e008c */
[----:B------:R-:W-:-:S05]  /*36f0*/  IMAD.WIDE R136, R127, 0x2, R136 ;  /* 0x000000027f887825 */ /* 0x000fca00078e0288 */
[----:B------:R-:W-:Y:S01]  /*3700*/  HMMA.16816.F32.BF16 R44, R16, R10, R44 ;  /* 0x0000000a102c723c */ /* 0x000fe2000004182c */
[----:B------:R-:W-:-:S04]  /*3710*/  IMAD.WIDE R134, R127, 0x2, R134 ;  /* 0x000000027f867825 */ /* 0x000fc800078e0286 */
        /* <DEDUP_REMOVED lines=18> */
[----:B------:R-:W-:Y:S02]  /*3840*/  IMAD.MOV.U32 R13, RZ, RZ, R58 ;  /* 0x000000ffff0d7224 */ /* 0x000fe400078e003a */
[----:B------:R-:W-:Y:S02]  /*3850*/  IMAD.MOV.U32 R140, RZ, RZ, R59 ;  /* 0x000000ffff8c7224 */ /* 0x000fe400078e003b */
[----:B------:R-:W-:-:S04]  /*3860*/  IMAD.WIDE R62, R127, 0x2, R62 ;  /* 0x000000027f3e7825 */ /* 0x000fc800078e023e */
[----:B------:R-:W-:Y:S02]  /*3870*/  IMAD.MOV.U32 R9, RZ, RZ, R60 ;  /* 0x000000ffff097224 */ /* 0x000fe400078e003c */
[----:B------:R-:W-:Y:S02]  /*3880*/  IMAD.MOV.U32 R138, RZ, RZ, R61 ;  /* 0x000000ffff8a7224 */ /* 0x000fe400078e003d */
[----:B------:R-:W-:-:S04]  /*3890*/  IMAD.WIDE R64, R127, 0x2, R64 ;  /* 0x000000027f407825 */ /* 0x000fc800078e0240 */
[----:B------:R-:W-:-:S04]  /*38a0*/  IMAD.WIDE R66, R127, 0x2, R66 ;  /* 0x000000027f427825 */ /* 0x000fc800078e0242 */
[----:B------:R-:W-:-:S04]  /*38b0*/  IMAD.WIDE R48, R127, 0x2, R48 ;  /* 0x000000027f307825 */ /* 0x000fc800078e0230 */
[----:B------:R-:W-:-:S04]  /*38c0*/  IMAD.WIDE R50, R127, 0x2, R50 ;  /* 0x000000027f327825 */ /* 0x000fc800078e0232 */
[----:B------:R-:W-:-:S04]  /*38d0*/  IMAD.WIDE R52, R127, 0x2, R52 ;  /* 0x000000027f347825 */ /* 0x000fc800078e0234 */
[----:B------:R-:W-:-:S04]  /*38e0*/  IMAD.WIDE R54, R127, 0x2, R54 ;  /* 0x000000027f367825 */ /* 0x000fc800078e0236 */
[----:B------:R-:W-:-:S04]  /*38f0*/  IMAD.WIDE R56, R127, 0x2, R56 ;  /* 0x000000027f387825 */ /* 0x000fc800078e0238 */
[----:B------:R-:W-:Y:S01]  /*3900*/  IMAD.WIDE R2, R129, 0x2, R2 ;  /* 0x0000000281027825 */ /* 0x000fe200078e0202 */
[----:B------:R-:W-:Y:S05]  /*3910*/  @P0 BRA `(.L_x_2) ;  /* 0xfffff08000000947 */ /* 0x000fea000383ffff */
[----:B------:R-:W-:Y:S02]  /*3920*/  F2FP.BF16.PACK_AB R35, R47, R35 ;  /* 0x000000232f23723e */ /* 0x000fe400000010ff */
[----:B------:R-:W-:Y:S02]  /*3930*/  F2FP.BF16.PACK_AB R34, R46, R34 ;  /* 0x000000222e22723e */ /* 0x000fe400000010ff */
[----:B------:R-:W-:Y:S02]  /*3940*/  F2FP.BF16.PACK_AB R33, R45, R33 ;  /* 0x000000212d21723e */ /* 0x000fe400000010ff */
[----:B------:R-:W-:Y:S02]  /*3950*/  F2FP.BF16.PACK_AB R32, R44, R32 ;  /* 0x000000202c20723e */ /* 0x000fe400000010ff */
[----:B------:R-:W-:Y:S02]  /*3960*/  F2FP.BF16.PACK_AB R23, R31, R23 ;  /* 0x000000171f17723e */ /* 0x000fe400000010ff */
[----:B------:R-:W-:-:S02]  /*3970*/  F2FP.BF16.PACK_AB R22, R30, R22 ;  /* 0x000000161e16723e */ /* 0x000fc400000010ff */
[----:B------:R-:W-:Y:S02]  /*3980*/  F2FP.BF16.PACK_AB R21, R29, R21 ;  /* 0x000000151d15723e */ /* 0x000fe400000010ff */
[----:B------:R-:W-:Y:S02]  /*3990*/  F2FP.BF16.PACK_AB R20, R28, R20 ;  /* 0x000000141c14723e */ /* 0x000fe400000010ff */
.L_x_1:
[----:B------:R-:W-:Y:S01]  /*39a0*/  BAR.SYNC.DEFER_BLOCKING 0x0 ;  /* 0x0000000000007b1d */ /* 0x000fe20000010000 */
[----:B------:R-:W-:Y:S02]  /*39b0*/  LOP3.LUT R106, R106, 0x60, RZ, 0xc0, !PT ;  /* 0x000000606a6a7812 */ /* 0x000fe400078ec0ff */
[C---:B------:R-:W-:Y:S01]  /*39c0*/  LOP3.LUT R2, R0.reuse, 0x1c, RZ, 0xc0, !PT ;  /* 0x0000001c00027812 */ /* 0x040fe200078ec0ff */
[----:B------:R-:W-:Y:S01]  /*39d0*/  IMAD.SHL.U32 R0, R0, 0x100, RZ ;  /* 0x0000010000007824 */ /* 0x000fe200078e00ff */
[----:B------:R-:W-:Y:S01]  /*39e0*/  SHF.R.U32.HI R101, RZ, 0x1, R101 ;  /* 0x00000001ff657819 */ /* 0x000fe20000011665 */
[----:B------:R-:W-:Y:S01]  /*39f0*/  IMAD R103, R103, 0x8, R106 ;  /* 0x0000000867677824 */ /* 0x000fe200078e026a */
[C---:B------:R-:W-:Y:S01]  /*3a00*/  ISETP.GE.AND P0, PT, R100.reuse, c[0x0][0x178], PT ;  /* 0x00005e0064007a0c */ /* 0x040fe20003f06270 */
[----:B------:R-:W-:Y:S01]  /*3a10*/  IMAD R100, R100, c[0x0][0x194], RZ ;  /* 0x0000650064647a24 */ /* 0x000fe200078e02ff */
[----:B------:R-:W-:Y:S01]  /*3a20*/  LOP3.LUT R3, R0, 0x1800, RZ, 0xc0, !PT ;  /* 0x0000180000037812 */ /* 0x000fe200078ec0ff */
[----:B------:R-:W-:Y:S01]  /*3a30*/  IMAD.IADD R2, R2, 0x1, R103 ;  /* 0x0000000102027824 */ /* 0x000fe200078e0267 */
[----:B------:R-:W-:-:S02]  /*3a40*/  LOP3.LUT R0, R105, R102, RZ, 0xfc, !PT ;  /* 0x0000006669007212 */ /* 0x000fc400078efcff */
[----:B------:R-:W-:Y:S01]  /*3a50*/  LEA R39, P1, R100, c[0x0][0x170], 0x1 ;  /* 0x00005c0064277a11 */ /* 0x000fe200078208ff */
[----:B------:R-:W-:Y:S01]  /*3a60*/  IMAD R104, R104, 0x4, R3 ;  /* 0x0000000468687824 */ /* 0x000fe200078e0203 */
[C---:B------:R-:W-:Y:S02]  /*3a70*/  LOP3.LUT R3, R2.reuse, 0x20, RZ, 0x3c, !PT ;  /* 0x0000002002037812 */ /* 0x040fe400078e3cff */
[C---:B------:R-:W-:Y:S02]  /*3a80*/  LOP3.LUT R5, R2.reuse, 0x40, RZ, 0x3c, !PT ;  /* 0x0000004002057812 */ /* 0x040fe400078e3cff */
[----:B------:R-:W-:Y:S02]  /*3a90*/  LOP3.LUT R6, R2, 0x60, RZ, 0x3c, !PT ;  /* 0x0000006002067812 */ /* 0x000fe400078e3cff */
[----:B------:R-:W-:Y:S02]  /*3aa0*/  LOP3.LUT R101, R104, R101, RZ, 0x3c, !PT ;  /* 0x0000006568657212 */ /* 0x000fe400078e3cff */
[----:B------:R-:W-:Y:S01]  /*3ab0*/  ISETP.LT.AND P2, PT, R0, c[0x0][0x17c], !P0 ;  /* 0x00005f0000007a0c */ /* 0x000fe20004741270 */
[----:B------:R0:W-:Y:S01]  /*3ac0*/  STS [R2], R20 ;  /* 0x0000001402007388 */ /* 0x0001e20000000800 */
[----:B------:R-:W-:-:S02]  /*3ad0*/  LEA.HI.X.SX32 R41, R100, c[0x0][0x174], 0x1, P1 ;  /* 0x00005d0064297a11 */ /* 0x000fc400008f0eff */
[C-C-:B------:R-:W-:Y:S01]  /*3ae0*/  LOP3.LUT R4, R105.reuse, 0x70, R102.reuse, 0xfe, !PT ;  /* 0x0000007069047812 */ /* 0x140fe200078efe66 */
[----:B------:R1:W-:Y:S01]  /*3af0*/  STS [R2+0x80], R21 ;  /* 0x0000801502007388 */ /* 0x0003e20000000800 */
[C-C-:B------:R-:W-:Y:S02]  /*3b00*/  LOP3.LUT R15, R105.reuse, 0x68, R102.reuse, 0xfe, !PT ;  /* 0x00000068690f7812 */ /* 0x140fe400078efe66 */
[C-C-:B------:R-:W-:Y:S01]  /*3b10*/  LOP3.LUT R13, R105.reuse, 0x60, R102.reuse, 0xfe, !PT ;  /* 0x00000060690d7812 */ /* 0x140fe200078efe66 */
[----:B------:R-:W-:Y:S01]  /*3b20*/  STS [R3+0x800], R22 ;  /* 0x0008001603007388 */ /* 0x000fe20000000800 */
[C-C-:B------:R-:W-:Y:S01]  /*3b30*/  LOP3.LUT R12, R105.reuse, 0x58, R102.reuse, 0xfe, !PT ;  /* 0x00000058690c7812 */ /* 0x140fe200078efe66 */
[----:B0-----:R-:W-:Y:S01]  /*3b40*/  IMAD R20, R0, c[0x0][0x198], RZ ;  /* 0x0000660000147a24 */ /* 0x001fe200078e02ff */
[C-C-:B------:R-:W-:Y:S01]  /*3b50*/  LOP3.LUT R16, R105.reuse, 0x50, R102.reuse, 0xfe, !PT ;  /* 0x0000005069107812 */ /* 0x140fe200078efe66 */
[----:B------:R0:W-:Y:S01]  /*3b60*/  STS [R3+0x880], R23 ;  /* 0x0008801703007388 */ /* 0x0001e20000000800 */
[----:B------:R-:W-:-:S02]  /*3b70*/  LOP3.LUT R17, R105, 0x48, R102, 0xfe, !PT ;  /* 0x0000004869117812 */ /* 0x000fc400078efe66 */
[C---:B-1----:R-:W-:Y:S01]  /*3b80*/  LEA R2, P1, R20.reuse, R39, 0x1 ;  /* 0x0000002714027211 */ /* 0x042fe200078208ff */
[----:B------:R-:W-:Y:S01]  /*3b90*/  STS [R5+0x1000], R32 ;  /* 0x0010002005007388 */ /* 0x000fe20000000800 */
[C-C-:B------:R-:W-:Y:S02]  /*3ba0*/  LOP3.LUT R18, R105.reuse, 0x40, R102.reuse, 0xfe, !PT ;  /* 0x0000004069127812 */ /* 0x140fe400078efe66 */
[C-C-:B------:R-:W-:Y:S01]  /*3bb0*/  LOP3.LUT R14, R105.reuse, 0x78, R102.reuse, 0xfe, !PT ;  /* 0x00000078690e7812 */ /* 0x140fe200078efe66 */
[----:B------:R1:W-:Y:S01]  /*3bc0*/  STS [R5+0x1080], R33 ;  /* 0x0010802105007388 */ /* 0x0003e20000000800 */
[C-C-:B------:R-:W-:Y:S02]  /*3bd0*/  LOP3.LUT R19, R105.reuse, 0x38, R102.reuse, 0xfe, !PT ;  /* 0x0000003869137812 */ /* 0x140fe400078efe66 */
[----:B0-----:R-:W-:Y:S01]  /*3be0*/  LEA.HI.X.SX32 R3, R20, R41, 0x1, P1 ;  /* 0x0000002914037211 */ /* 0x001fe200008f0eff */
[----:B------:R-:W-:Y:S01]  /*3bf0*/  STS [R6+0x1800], R34 ;  /* 0x0018002206007388 */ /* 0x000fe20000000800 */
[----:B------:R-:W-:-:S02]  /*3c00*/  LOP3.LUT R11, R105, 0x30, R102, 0xfe, !PT ;  /* 0x00000030690b7812 */ /* 0x000fc400078efe66 */
[C-C-:B------:R-:W-:Y:S01]  /*3c10*/  LOP3.LUT R0, R105.reuse, 0x28, R102.reuse, 0xfe, !PT ;  /* 0x0000002869007812 */ /* 0x140fe200078efe66 */
[----:B------:R0:W-:Y:S01]  /*3c20*/  STS [R6+0x1880], R35 ;  /* 0x0018802306007388 */ /* 0x0001e20000000800 */
[C-C-:B------:R-:W-:Y:S02]  /*3c30*/  LOP3.LUT R8, R105.reuse, 0x20, R102.reuse, 0xfe, !PT ;  /* 0x0000002069087812 */ /* 0x140fe400078efe66 */
[--C-:B-1----:R-:W-:Y:S01]  /*3c40*/  LOP3.LUT R5, R105, 0x8, R102.reuse, 0xfe, !PT ;  /* 0x0000000869057812 */ /* 0x102fe200078efe66 */
[----:B------:R-:W-:Y:S01]  /*3c50*/  BAR.SYNC.DEFER_BLOCKING 0x0 ;  /* 0x0000000000007b1d */ /* 0x000fe20000010000 */
[----:B------:R-:W-:Y:S01]  /*3c60*/  ISETP.LT.AND P1, PT, R4, c[0x0][0x17c], !P0 ;  /* 0x00005f0004007a0c */ /* 0x000fe20004721270 */
[----:B------:R-:W-:Y:S01]  /*3c70*/  IMAD R21, R8, c[0x0][0x198], RZ ;  /* 0x0000660008157a24 */ /* 0x000fe200078e02ff */
[C---:B------:R-:W-:Y:S01]  /*3c80*/  ISETP.LT.AND P3, PT, R5.reuse, c[0x0][0x17c], !P0 ;  /* 0x00005f0005007a0c */ /* 0x040fe20004761270 */
[----:B------:R-:W-:Y:S01]  /*3c90*/  IMAD R7, R5, c[0x0][0x198], RZ ;  /* 0x0000660005077a24 */ /* 0x000fe200078e02ff */
[C-C-:B0-----:R-:W-:Y:S01]  /*3ca0*/  LOP3.LUT R6, R105.reuse, 0x18, R102.reuse, 0xfe, !PT ;  /* 0x0000001869067812 */ /* 0x141fe200078efe66 */
[----:B------:R-:W-:Y:S01]  /*3cb0*/  IMAD R22, R0, c[0x0][0x198], RZ ;  /* 0x0000660000167a24 */ /* 0x000fe200078e02ff */
[----:B------:R-:W-:-:S02]  /*3cc0*/  LOP3.LUT R102, R105, 0x10, R102, 0xfe, !PT ;  /* 0x0000001069667812 */ /* 0x000fc400078efe66 */
[C---:B------:R-:W-:Y:S01]  /*3cd0*/  LEA R4, P4, R7.reuse, R39, 0x1 ;  /* 0x0000002707047211 */ /* 0x040fe200078808ff */
[C---:B------:R-:W-:Y:S01]  /*3ce0*/  IMAD R9, R6.reuse, c[0x0][0x198], RZ ;  /* 0x0000660006097a24 */ /* 0x040fe200078e02ff */
[----:B------:R-:W-:Y:S02]  /*3cf0*/  ISETP.LT.AND P5, PT, R6, c[0x0][0x17c], !P0 ;  /* 0x00005f0006007a0c */ /* 0x000fe400047a1270 */
[----:B------:R-:W-:Y:S01]  /*3d00*/  LEA.HI.X.SX32 R5, R7, R41, 0x1, P4 ;  /* 0x0000002907057211 */ /* 0x000fe200020f0eff */
[----:B------:R-:W0:Y:S04]  /*3d10*/  LDS R25, [R101] ;  /* 0x0000000065197984 */ /* 0x000e280000000800 */
[----:B------:R-:W1:Y:S04]  /*3d20*/  LDS R23, [R101+0x100] ;  /* 0x0001000065177984 */ /* 0x000e680000000800 */
[----:B------:R-:W2:Y:S04]  /*3d30*/  LDS R27, [R101+0x200] ;  /* 0x00020000651b7984 */ /* 0x000ea80000000800 */
[----:B------:R-:W3:Y:S04]  /*3d40*/  LDS R29, [R101+0x300] ;  /* 0x00030000651d7984 */ /* 0x000ee80000000800 */
[----:B------:R-:W4:Y:S04]  /*3d50*/  LDS R31, [R101+0x400] ;  /* 0x00040000651f7984 */ /* 0x000f280000000800 */
[----:B------:R-:W5:Y:S04]  /*3d60*/  LDS R33, [R101+0x500] ;  /* 0x0005000065217984 */ /* 0x000f680000000800 */
[----:B------:R-:W4:Y:S04]  /*3d70*/  LDS R35, [R101+0x600] ;  /* 0x0006000065237984 */ /* 0x000f280000000800 */
[----:B------:R-:W5:Y:S04]  /*3d80*/  LDS R37, [R101+0x700] ;  /* 0x0007000065257984 */ /* 0x000f680000000800 */
[----:B0-----:R0:W-:Y:S01]  /*3d90*/  @P2 STG.E.U16 [R2.64], R25 ;  /* 0x0000001902002986 */ /* 0x0011e2000c101506 */
[C---:B------:R-:W-:Y:S01]  /*3da0*/  ISETP.LT.AND P2, PT, R102.reuse, c[0x0][0x17c], !P0 ;  /* 0x00005f0066007a0c */ /* 0x040fe20004741270 */
[----:B------:R-:W-:-:S02]  /*3db0*/  IMAD R102, R102, c[0x0][0x198], RZ ;  /* 0x0000660066667a24 */ /* 0x000fc400078e02ff */
[----:B-1----:R1:W-:Y:S01]  /*3dc0*/  @P3 STG.E.U16 [R4.64], R23 ;  /* 0x0000001704003986 */ /* 0x0023e2000c101506 */
[----:B------:R-:W-:Y:S02]  /*3dd0*/  ISETP.LT.AND P3, PT, R8, c[0x0][0x17c], !P0 ;  /* 0x00005f0008007a0c */ /* 0x000fe40004761270 */
[----:B------:R-:W-:-:S04]  /*3de0*/  LEA R6, P6, R102, R39, 0x1 ;  /* 0x0000002766067211 */ /* 0x000fc800078c08ff */
[----:B------:R-:W-:Y:S02]  /*3df0*/  LEA.HI.X.SX32 R7, R102, R41, 0x1, P6 ;  /* 0x0000002966077211 */ /* 0x000fe400030f0eff */
[-C--:B0-----:R-:W-:Y:S02]  /*3e00*/  LEA R2, P4, R9, R39.reuse, 0x1 ;  /* 0x0000002709027211 */ /* 0x081fe400078808ff */
[----:B------:R-:W-:Y:S01]  /*3e10*/  LEA R8, P6, R21, R39, 0x1 ;  /* 0x0000002715087211 */ /* 0x000fe200078c08ff */
[----:B--2---:R0:W-:Y:S01]  /*3e20*/  @P2 STG.E.U16 [R6.64], R27 ;  /* 0x0000001b06002986 */ /* 0x0041e2000c101506 */
[-C--:B------:R-:W-:Y:S02]  /*3e30*/  LEA.HI.X.SX32 R3, R9, R41.reuse, 0x1, P4 ;  /* 0x0000002909037211 */ /* 0x080fe400020f0eff */
[----:B------:R-:W-:Y:S01]  /*3e40*/  LEA.HI.X.SX32 R9, R21, R41, 0x1, P6 ;  /* 0x0000002915097211 */ /* 0x000fe200030f0eff */
[----:B------:R-:W-:Y:S01]  /*3e50*/  IMAD.MOV.U32 R21, RZ, RZ, c[0x0][0x198] ;  /* 0x00006600ff157624 */ /* 0x000fe200078e00ff */
[----:B------:R-:W-:Y:S01]  /*3e60*/  ISETP.LT.AND P2, PT, R0, c[0x0][0x17c], !P0 ;  /* 0x00005f0000007a0c */ /* 0x000fe20004741270 */
[----:B---3--:R2:W-:Y:S01]  /*3e70*/  @P5 STG.E.U16 [R2.64], R29 ;  /* 0x0000001d02005986 */ /* 0x0085e2000c101506 */
[C---:B------:R-:W-:Y:S01]  /*3e80*/  LEA R10, P4, R22.reuse, R39, 0x1 ;  /* 0x00000027160a7211 */ /* 0x040fe200078808ff */
[C---:B------:R-:W-:Y:S01]  /*3e90*/  IMAD R0, R11.reuse, c[0x0][0x198], RZ ;  /* 0x000066000b007a24 */ /* 0x040fe200078e02ff */
[----:B------:R-:W-:Y:S01]  /*3ea0*/  ISETP.LT.AND P5, PT, R11, c[0x0][0x17c], !P0 ;  /* 0x00005f000b007a0c */ /* 0x000fe200047a1270 */
[----:B----4-:R3:W-:Y:S01]  /*3eb0*/  @P3 STG.E.U16 [R8.64], R31 ;  /* 0x0000001f08003986 */ /* 0x0107e2000c101506 */
[C---:B------:R-:W-:Y:S01]  /*3ec0*/  ISETP.LT.AND P3, PT, R19.reuse, c[0x0][0x17c], !P0 ;  /* 0x00005f0013007a0c */ /* 0x040fe20004761270 */
[----:B------:R-:W-:Y:S01]  /*3ed0*/  IMAD R19, R19, c[0x0][0x198], RZ ;  /* 0x0000660013137a24 */ /* 0x000fe200078e02ff */
[----:B------:R-:W-:Y:S01]  /*3ee0*/  LEA.HI.X.SX32 R11, R22, R41, 0x1, P4 ;  /* 0x00000029160b7211 */ /* 0x000fe200020f0eff */
[----:B------:R-:W-:Y:S01]  /*3ef0*/  IMAD R20, R21, 0x40, R20 ;  /* 0x0000004015147824 */ /* 0x000fe200078e0214 */
[----:B-1----:R-:W-:-:S02]  /*3f00*/  LEA R4, P4, R0, R39, 0x1 ;  /* 0x0000002700047211 */ /* 0x002fc400078808ff */
[----:B0-----:R-:W-:Y:S01]  /*3f10*/  LEA R6, P6, R19, R39, 0x1 ;  /* 0x0000002713067211 */ /* 0x001fe200078c08ff */
[----:B-----5:R0:W-:Y:S01]  /*3f20*/  @P2 STG.E.U16 [R10.64], R33 ;  /* 0x000000210a002986 */ /* 0x0201e2000c101506 */
[-C--:B------:R-:W-:Y:S01]  /*3f30*/  LEA.HI.X.SX32 R5, R0, R41.reuse, 0x1, P4 ;  /* 0x0000002900057211 */ /* 0x080fe200020f0eff */
[----:B------:R-:W-:Y:S01]  /*3f40*/  IMAD R0, R21, 0x8, R20 ;  /* 0x0000000815007824 */ /* 0x000fe200078e0214 */
[----:B------:R-:W-:Y:S02]  /*3f50*/  LEA.HI.X.SX32 R7, R19, R41, 0x1, P6 ;  /* 0x0000002913077211 */ /* 0x000fe400030f0eff */
[----:B------:R-:W-:Y:S01]  /*3f60*/  ISETP.LT.AND P6, PT, R18, c[0x0][0x17c], !P0 ;  /* 0x00005f0012007a0c */ /* 0x000fe200047c1270 */
[----:B------:R1:W-:Y:S01]  /*3f70*/  @P5 STG.E.U16 [R4.64], R35 ;  /* 0x0000002304005986 */ /* 0x0003e2000c101506 */
[----:B------:R-:W-:Y:S02]  /*3f80*/  ISETP.LT.AND P2, PT, R17, c[0x0][0x17c], !P0 ;  /* 0x00005f0011007a0c */ /* 0x000fe40004741270 */
[-C--:B--2---:R-:W-:Y:S01]  /*3f90*/  LEA R2, P5, R20, R39.reuse, 0x1 ;  /* 0x0000002714027211 */ /* 0x084fe200078a08ff */
[----:B------:R2:W-:Y:S01]  /*3fa0*/  @P3 STG.E.U16 [R6.64], R37 ;  /* 0x0000002506003986 */ /* 0x0005e2000c101506 */
[----:B---3--:R-:W-:Y:S01]  /*3fb0*/  LEA R8, P3, R0, R39, 0x1 ;  /* 0x0000002700087211 */ /* 0x008fe200078608ff */
[----:B0-----:R-:W-:Y:S01]  /*3fc0*/  IMAD R11, R21, 0x8, R0 ;  /* 0x00000008150b7824 */ /* 0x001fe200078e0200 */
[----:B------:R-:W-:-:S02]  /*3fd0*/  LEA.HI.X.SX32 R3, R20, R41, 0x1, P5 ;  /* 0x0000002914037211 */ /* 0x000fc400028f0eff */
[----:B------:R-:W-:Y:S01]  /*3fe0*/  LEA.HI.X.SX32 R9, R0, R41, 0x1, P3 ;  /* 0x0000002900097211 */ /* 0x000fe200018f0eff */
[----:B------:R-:W-:Y:S01]  /*3ff0*/  IMAD R0, R21, 0x8, R11 ;  /* 0x0000000815007824 */ /* 0x000fe200078e020b */
[----:B------:R-:W-:Y:S02]  /*4000*/  PRMT R25, R25, 0x7632, R25 ;  /* 0x0000763219197816 */ /* 0x000fe40000000019 */
[----:B------:R-:W-:Y:S02]  /*4010*/  PRMT R23, R23, 0x7632, R23 ;  /* 0x0000763217177816 */ /* 0x000fe40000000017 */
[----:B------:R-:W-:Y:S01]  /*4020*/  ISETP.LT.AND P4, PT, R12, c[0x0][0x17c], !P0 ;  /* 0x00005f000c007a0c */ /* 0x000fe20004781270 */
[C---:B------:R-:W-:Y:S01]  /*4030*/  IMAD R12, R21.reuse, 0x8, R0 ;  /* 0x00000008150c7824 */ /* 0x040fe200078e0200 */
[----:B------:R0:W-:Y:S01]  /*4040*/  @P6 STG.E.U16 [R2.64], R25 ;  /* 0x0000001902006986 */ /* 0x0001e2000c101506 */
[----:B------:R-:W-:Y:S02]  /*4050*/  ISETP.LT.AND P5, PT, R16, c[0x0][0x17c], !P0 ;  /* 0x00005f0010007a0c */ /* 0x000fe400047a1270 */
[----:B------:R-:W-:Y:S01]  /*4060*/  IMAD R16, R21, 0x8, R12 ;  /* 0x0000000815107824 */ /* 0x000fe200078e020c */
[----:B------:R3:W-:Y:S01]  /*4070*/  @P2 STG.E.U16 [R8.64], R23 ;  /* 0x0000001708002986 */ /* 0x0007e2000c101506 */
[----:B-1----:R-:W-:-:S02]  /*4080*/  LEA R4, P2, R11, R39, 0x1 ;  /* 0x000000270b047211 */ /* 0x002fc400078408ff */
[C---:B--2---:R-:W-:Y:S01]  /*4090*/  LEA R6, P3, R0.reuse, R39, 0x1 ;  /* 0x0000002700067211 */ /* 0x044fe200078608ff */
[----:B------:R-:W-:Y:S01]  /*40a0*/  IMAD R17, R21, 0x8, R16 ;  /* 0x0000000815117824 */ /* 0x000fe200078e0210 */
[-C--:B------:R-:W-:Y:S02]  /*40b0*/  LEA.HI.X.SX32 R5, R11, R41.reuse, 0x1, P2 ;  /* 0x000000290b057211 */ /* 0x080fe400010f0eff */
[----:B------:R-:W-:Y:S01]  /*40c0*/  LEA.HI.X.SX32 R7, R0, R41, 0x1, P3 ;  /* 0x0000002900077211 */ /* 0x000fe200018f0eff */
[----:B------:R-:W-:Y:S01]  /*40d0*/  IMAD R0, R21, 0x8, R17 ;  /* 0x0000000815007824 */ /* 0x000fe200078e0211 */
[C---:B0-----:R-:W-:Y:S02]  /*40e0*/  LEA R2, P2, R16.reuse, R39, 0x1 ;  /* 0x0000002710027211 */ /* 0x041fe400078408ff */
[----:B------:R-:W-:Y:S02]  /*40f0*/  ISETP.LT.AND P3, PT, R13, c[0x0][0x17c], !P0 ;  /* 0x00005f000d007a0c */ /* 0x000fe40004761270 */
[----:B------:R-:W-:-:S02]  /*4100*/  LEA.HI.X.SX32 R3, R16, R41, 0x1, P2 ;  /* 0x0000002910037211 */ /* 0x000fc400010f0eff */
[----:B------:R-:W-:Y:S02]  /*4110*/  LEA R10, P6, R12, R39, 0x1 ;  /* 0x000000270c0a7211 */ /* 0x000fe400078c08ff */
[----:B------:R-:W-:Y:S02]  /*4120*/  ISETP.LT.AND P2, PT, R15, c[0x0][0x17c], !P0 ;  /* 0x00005f000f007a0c */ /* 0x000fe40004741270 */
[----:B------:R-:W-:Y:S02]  /*4130*/  PRMT R27, R27, 0x7632, R27 ;  /* 0x000076321b1b7816 */ /* 0x000fe4000000001b */
[----:B------:R-:W-:Y:S02]  /*4140*/  ISETP.LT.AND P0, PT, R14, c[0x0][0x17c], !P0 ;  /* 0x00005f000e007a0c */ /* 0x000fe40004701270 */
[----:B------:R-:W-:Y:S01]  /*4150*/  LEA.HI.X.SX32 R11, R12, R41, 0x1, P6 ;  /* 0x000000290c0b7211 */ /* 0x000fe200030f0eff */
[----:B------:R0:W-:Y:S01]  /*4160*/  @P5 STG.E.U16 [R4.64], R27 ;  /* 0x0000001b04005986 */ /* 0x0001e2000c101506 */
[----:B------:R-:W-:-:S02]  /*4170*/  LEA R12, P6, R17, R39, 0x1 ;  /* 0x00000027110c7211 */ /* 0x000fc400078c08ff */
[----:B------:R-:W-:Y:S02]  /*4180*/  PRMT R29, R29, 0x7632, R29 ;  /* 0x000076321d1d7816 */ /* 0x000fe4000000001d */
[----:B------:R-:W-:Y:S02]  /*4190*/  PRMT R33, R33, 0x7632, R33 ;  /* 0x0000763221217816 */ /* 0x000fe40000000021 */
[----:B------:R-:W-:Y:S01]  /*41a0*/  LEA.HI.X.SX32 R13, R17, R41, 0x1, P6 ;  /* 0x00000029110d7211 */ /* 0x000fe200030f0eff */
[----:B------:R1:W-:Y:S01]  /*41b0*/  @P4 STG.E.U16 [R6.64], R29 ;  /* 0x0000001d06004986 */ /* 0x0003e2000c101506 */
[----:B------:R-:W-:Y:S02]  /*41c0*/  PRMT R35, R35, 0x7632, R35 ;  /* 0x0000763223237816 */ /* 0x000fe40000000023 */
[----:B---3--:R-:W-:Y:S02]  /*41d0*/  LEA R8, P6, R0, R39, 0x1 ;  /* 0x0000002700087211 */ /* 0x008fe400078c08ff */
[----:B0-----:R-:W-:-:S02]  /*41e0*/  PRMT R5, R31, 0x7632, R5 ;  /* 0x000076321f057816 */ /* 0x001fc40000000005 */
[----:B------:R-:W-:-:S03]  /*41f0*/  LEA.HI.X.SX32 R9, R0, R41, 0x1, P6 ;  /* 0x0000002900097211 */ /* 0x000fc600030f0eff */
[----:B------:R1:W-:Y:S04]  /*4200*/  @P3 STG.E.U16 [R10.64], R5 ;  /* 0x000000050a003986 */ /* 0x0003e8000c101506 */
[----:B------:R1:W-:Y:S04]  /*4210*/  @P2 STG.E.U16 [R2.64], R33 ;  /* 0x0000002102002986 */ /* 0x0003e8000c101506 */
[----:B------:R1:W-:Y:S01]  /*4220*/  @P1 STG.E.U16 [R12.64], R35 ;  /* 0x000000230c001986 */ /* 0x0003e2000c101506 */
[----:B------:R-:W-:Y:S05]  /*4230*/  @!P0 EXIT ;  /* 0x000000000000894d */ /* 0x000fea0003800000 */
[----:B------:R-:W-:-:S05]  /*4240*/  PRMT R4, R37, 0x7632, R4 ;  /* 0x0000763225047816 */ /* 0x000fca0000000004 */
[----:B------:R-:W-:Y:S01]  /*4250*/  STG.E.U16 [R8.64], R4 ;  /* 0x0000000408007986 */ /* 0x000fe2000c101506 */
[----:B------:R-:W-:Y:S05]  /*4260*/  EXIT ;  /* 0x000000000000794d */ /* 0x000fea0003800000 */
.L_x_3:
[----:B------:R-:W-:-:S00]  /*4270*/  BRA `(.L_x_3) ;  /* 0xfffffff000007947 */ /* 0x000fc0000383ffff */
[----:B------:R-:W-:-:S00]  /*4280*/  NOP ;  /* 0x0000000000007918 */ /* 0x000fc00000000000 */
[----:B------:R-:W-:-:S00]  /*4290*/  NOP ;  /* 0x0000000000007918 */ /* 0x000fc00000000000 */
[----:B------:R-:W-:-:S00]  /*42a0*/  NOP ;  /* 0x0000000000007918 */ /* 0x000fc00000000000 */
[----:B------:R-:W-:-:S00]  /*42b0*/  NOP ;  /* 0x0000000000007918 */ /* 0x000fc00000000000 */
[----:B------:R-:W-:-:S00]  /*42c0*/  NOP ;  /* 0x0000000000007918 */ /* 0x000fc00000000000 */
[----:B------:R-:W-:-:S00]  /*42d0*/  NOP ;  /* 0x0000000000007918 */ /* 0x000fc00000000000 */
[----:B------:R-:W-:-:S00]  /*42e0*/  NOP ;  /* 0x0000000000007918 */ /* 0x000fc00000000000 */
[----:B------:R-:W-:-:S00]  /*42f0*/  NOP ;  /* 0x0000000000007918 */ /* 0x000fc00000000000 */
.L_x_4:


//--------------------- .nv.shared.matmul_kernel  --------------------------
	.section	.nv.shared.matmul_kernel,"aw",@nobits
	.sectionflags	@""
	.align	16
